// auto-generated by cutlass_sweep.gemm — config: {"arch": "sm_90", "cluster_m": 1, "cluster_n": 1, "dtype": "int8", "dtype_b": "int8", "layout": "nt", "stages": 0, "tile_k": 128, "tile_m": 64, "tile_n": 96}
#include "cutlass/cutlass.h"
#include "cutlass/gemm/collective/collective_builder.hpp"
#include "cutlass/gemm/device/gemm_universal_adapter.h"
#include "cutlass/gemm/kernel/gemm_universal.hpp"
#include "cutlass/epilogue/collective/collective_builder.hpp"

using ElemA = int8_t;
using ElemB = int8_t;
using ElemCD = int8_t;
using Acc  = int32_t;
using TileShape    = cute::Shape<cute::_64, cute::_96, cute::_128>;
using ClusterShape = cute::Shape<cute::_1, cute::_1, cute::_1>;

using CollectiveEpilogue = typename cutlass::epilogue::collective::CollectiveBuilder<
    cutlass::arch::Sm90, cutlass::arch::OpClassTensorOp,
    TileShape, ClusterShape,
    cutlass::epilogue::collective::EpilogueTileAuto,
    Acc, Acc,
    ElemCD, cutlass::layout::RowMajor, 128 / cutlass::sizeof_bits<ElemCD>::value,
    ElemCD, cutlass::layout::RowMajor, 128 / cutlass::sizeof_bits<ElemCD>::value,
    cutlass::epilogue::collective::EpilogueScheduleAuto
  >::CollectiveOp;

using CollectiveMainloop = typename cutlass::gemm::collective::CollectiveBuilder<
    cutlass::arch::Sm90, cutlass::arch::OpClassTensorOp,
    ElemA, cutlass::layout::RowMajor, 128 / cutlass::sizeof_bits<ElemA>::value,
    ElemB, cutlass::layout::ColumnMajor, 128 / cutlass::sizeof_bits<ElemB>::value,
    Acc,
    TileShape, ClusterShape,
    cutlass::gemm::collective::StageCountAutoCarveout<static_cast<int>(sizeof(typename CollectiveEpilogue::SharedStorage))>,
    cutlass::gemm::collective::KernelScheduleAuto
  >::CollectiveOp;

using GemmKernel = cutlass::gemm::kernel::GemmUniversal<
    cute::Shape<int,int,int,int>,
    CollectiveMainloop,
    CollectiveEpilogue
>;
using Gemm = cutlass::gemm::device::GemmUniversalAdapter<GemmKernel>;

// Force the device kernel symbol into the cubin without needing a host main.
auto* _anchor = &cutlass::device_kernel<GemmKernel>;


// ===== COMPILED SASS (sm_90a) =====

	.target	sm_90a

	.elftype	@"ET_EXEC"


//--------------------- .note.nv.tkinfo           --------------------------
	.section	.note.nv.tkinfo,"",@"SHT_NOTE"
	.sectionflags	@"SHF_NOTE_NV_TKINFO"
	.tkinfo
        /*0018*/ 	.word	0x00000002
        /*0030*/ 	.string	""
        /*0030*/ 	.string	"ptxas"
        /*0030*/ 	.string	"Cuda compilation tools, release 13.0, V13.0.88"
        /*0030*/ 	.string	"Build cuda_13.0.r13.0/compiler.36424714_0"
        /*0030*/ 	.string	"-arch sm_90a -m 64 "



//--------------------- .note.nv.cuinfo           --------------------------
	.section	.note.nv.cuinfo,"",@"SHT_NOTE"
	.sectionflags	@"SHF_NOTE_NV_CUINFO"
        /*0018*/ 	.short	0x0002
        /*001a*/ 	.short	0x005a
        /*001c*/ 	.short	0x0082
	.zero		2


//--------------------- .nv.info                  --------------------------
	.section	.nv.info,"",@"SHT_CUDA_INFO"
	.align	4


	//----- nvinfo : EIATTR_REGCOUNT
	.align		4
        /*0000*/ 	.byte	0x04, 0x2f
        /*0002*/ 	.short	(.L_15 - .L_14)
	.align		4
.L_14:
        /*0004*/ 	.word	index@(_ZN7cutlass13device_kernelINS_4gemm6kernel13GemmUniversalIN4cute5tupleIJiiiiEEENS1_10collective13CollectiveMmaINS1_34MainloopSm90TmaGmmaWarpSpecializedILi11ENS5_IJNS4_1CILi1EEESB_SB_EEENS1_32KernelTmaWarpSpecializedPingpongEEENS5_IJNSA_ILi64EEENSA_ILi96EEENSA_ILi128EEEEEEaNS5_IJlSB_lEEEaSJ_NS4_8TiledMMAINS4_8MMA_AtomIJNS4_4SM904GMMA26MMA_64x96x32_S32S8S8_SS_TNEEEENS4_6LayoutISC_NS5_IJNSA_ILi0EEESR_SR_EEEEENS5_IJNS4_10UnderscoreESU_SU_EEEEENS4_13SM90_TMA_LOADENS4_14ComposedLayoutINS4_7SwizzleILi3ELi4ELi3EEENS4_18smem_ptr_flag_bitsILi8EEENSQ_INS5_IJNSA_ILi8EEESH_EEENS5_IJSH_SB_EEEEEEEvNS4_8identityESX_S17_vS18_EENS_8epilogue10collective6detail29Sm90TmaWarpSpecializedAdapterINS1B_15DefaultEpilogueIaSJ_SJ_NS1A_6thread17LinearCombinationIaLi1EiiLNS1F_9ScaleType4KindE0ELNS_15FloatRoundStyleE2EaEENS1_15EpilogueDefaultEEEEEvvEEEEvNT_6ParamsE)
        /*0008*/ 	.word	0x000000a8


	//----- nvinfo : EIATTR_FRAME_SIZE
	.align		4
.L_15:
        /*000c*/ 	.byte	0x04, 0x11
        /*000e*/ 	.short	(.L_17 - .L_16)
	.align		4
.L_16:
        /*0010*/ 	.word	index@(_ZN7cutlass13device_kernelINS_4gemm6kernel13GemmUniversalIN4cute5tupleIJiiiiEEENS1_10collective13CollectiveMmaINS1_34MainloopSm90TmaGmmaWarpSpecializedILi11ENS5_IJNS4_1CILi1EEESB_SB_EEENS1_32KernelTmaWarpSpecializedPingpongEEENS5_IJNSA_ILi64EEENSA_ILi96EEENSA_ILi128EEEEEEaNS5_IJlSB_lEEEaSJ_NS4_8TiledMMAINS4_8MMA_AtomIJNS4_4SM904GMMA26MMA_64x96x32_S32S8S8_SS_TNEEEENS4_6LayoutISC_NS5_IJNSA_ILi0EEESR_SR_EEEEENS5_IJNS4_10UnderscoreESU_SU_EEEEENS4_13SM90_TMA_LOADENS4_14ComposedLayoutINS4_7SwizzleILi3ELi4ELi3EEENS4_18smem_ptr_flag_bitsILi8EEENSQ_INS5_IJNSA_ILi8EEESH_EEENS5_IJSH_SB_EEEEEEEvNS4_8identityESX_S17_vS18_EENS_8epilogue10collective6detail29Sm90TmaWarpSpecializedAdapterINS1B_15DefaultEpilogueIaSJ_SJ_NS1A_6thread17LinearCombinationIaLi1EiiLNS1F_9ScaleType4KindE0ELNS_15FloatRoundStyleE2EaEENS1_15EpilogueDefaultEEEEEvvEEEEvNT_6ParamsE)
        /*0014*/ 	.word	0x00000008


	//----- nvinfo : EIATTR_MIN_STACK_SIZE
	.align		4
.L_17:
        /*0018*/ 	.byte	0x04, 0x12
        /*001a*/ 	.short	(.L_19 - .L_18)
	.align		4
.L_18:
        /*001c*/ 	.word	index@(_ZN7cutlass13device_kernelINS_4gemm6kernel13GemmUniversalIN4cute5tupleIJiiiiEEENS1_10collective13CollectiveMmaINS1_34MainloopSm90TmaGmmaWarpSpecializedILi11ENS5_IJNS4_1CILi1EEESB_SB_EEENS1_32KernelTmaWarpSpecializedPingpongEEENS5_IJNSA_ILi64EEENSA_ILi96EEENSA_ILi128EEEEEEaNS5_IJlSB_lEEEaSJ_NS4_8TiledMMAINS4_8MMA_AtomIJNS4_4SM904GMMA26MMA_64x96x32_S32S8S8_SS_TNEEEENS4_6LayoutISC_NS5_IJNSA_ILi0EEESR_SR_EEEEENS5_IJNS4_10UnderscoreESU_SU_EEEEENS4_13SM90_TMA_LOADENS4_14ComposedLayoutINS4_7SwizzleILi3ELi4ELi3EEENS4_18smem_ptr_flag_bitsILi8EEENSQ_INS5_IJNSA_ILi8EEESH_EEENS5_IJSH_SB_EEEEEEEvNS4_8identityESX_S17_vS18_EENS_8epilogue10collective6detail29Sm90TmaWarpSpecializedAdapterINS1B_15DefaultEpilogueIaSJ_SJ_NS1A_6thread17LinearCombinationIaLi1EiiLNS1F_9ScaleType4KindE0ELNS_15FloatRoundStyleE2EaEENS1_15EpilogueDefaultEEEEEvvEEEEvNT_6ParamsE)
        /*0020*/ 	.word	0x00000008
.L_19:


//--------------------- .nv.compat                --------------------------
	.section	.nv.compat,"",@"SHT_CUDA_COMPAT_INFO"
	.align	4
        /*0000*/ 	.byte	0x02, 0x09, 0x01, 0x00, 0x02, 0x02, 0x04, 0x00, 0x02, 0x05, 0x05, 0x00, 0x03, 0x07, 0x01, 0x01
        /*0010*/ 	.byte	0x02, 0x03, 0x01, 0x00, 0x02, 0x06, 0x01, 0x00, 0x04, 0x0b, 0x08, 0x00, 0x00, 0x00, 0x00, 0x00
        /*0020*/ 	.byte	0x00, 0x00, 0x00, 0x00


//--------------------- .nv.info._ZN7cutlass13device_kernelINS_4gemm6kernel13GemmUniversalIN4cute5tupleIJiiiiEEENS1_10collective13CollectiveMmaINS1_34MainloopSm90TmaGmmaWarpSpecializedILi11ENS5_IJNS4_1CILi1EEESB_SB_EEENS1_32KernelTmaWarpSpecializedPingpongEEENS5_IJNSA_ILi64EEENSA_ILi96EEENSA_ILi128EEEEEEaNS5_IJlSB_lEEEaSJ_NS4_8TiledMMAINS4_8MMA_AtomIJNS4_4SM904GMMA26MMA_64x96x32_S32S8S8_SS_TNEEEENS4_6LayoutISC_NS5_IJNSA_ILi0EEESR_SR_EEEEENS5_IJNS4_10UnderscoreESU_SU_EEEEENS4_13SM90_TMA_LOADENS4_14ComposedLayoutINS4_7SwizzleILi3ELi4ELi3EEENS4_18smem_ptr_flag_bitsILi8EEENSQ_INS5_IJNSA_ILi8EEESH_EEENS5_IJSH_SB_EEEEEEEvNS4_8identityESX_S17_vS18_EENS_8epilogue10collective6detail29Sm90TmaWarpSpecializedAdapterINS1B_15DefaultEpilogueIaSJ_SJ_NS1A_6thread17LinearCombinationIaLi1EiiLNS1F_9ScaleType4KindE0ELNS_15FloatRoundStyleE2EaEENS1_15EpilogueDefaultEEEEEvvEEEEvNT_6ParamsE --------------------------
	.section	.nv.info._ZN7cutlass13device_kernelINS_4gemm6kernel13GemmUniversalIN4cute5tupleIJiiiiEEENS1_10collective13CollectiveMmaINS1_34MainloopSm90TmaGmmaWarpSpecializedILi11ENS5_IJNS4_1CILi1EEESB_SB_EEENS1_32KernelTmaWarpSpecializedPingpongEEENS5_IJNSA_ILi64EEENSA_ILi96EEENSA_ILi128EEEEEEaNS5_IJlSB_lEEEaSJ_NS4_8TiledMMAINS4_8MMA_AtomIJNS4_4SM904GMMA26MMA_64x96x32_S32S8S8_SS_TNEEEENS4_6LayoutISC_NS5_IJNSA_ILi0EEESR_SR_EEEEENS5_IJNS4_10UnderscoreESU_SU_EEEEENS4_13SM90_TMA_LOADENS4_14ComposedLayoutINS4_7SwizzleILi3ELi4ELi3EEENS4_18smem_ptr_flag_bitsILi8EEENSQ_INS5_IJNSA_ILi8EEESH_EEENS5_IJSH_SB_EEEEEEEvNS4_8identityESX_S17_vS18_EENS_8epilogue10collective6detail29Sm90TmaWarpSpecializedAdapterINS1B_15DefaultEpilogueIaSJ_SJ_NS1A_6thread17LinearCombinationIaLi1EiiLNS1F_9ScaleType4KindE0ELNS_15FloatRoundStyleE2EaEENS1_15EpilogueDefaultEEEEEvvEEEEvNT_6ParamsE,"",@"SHT_CUDA_INFO"
	.sectionflags	@""
	.align	4


	//----- nvinfo : EIATTR_CUDA_API_VERSION
	.align		4
        /*0000*/ 	.byte	0x04, 0x37
        /*0002*/ 	.short	(.L_21 - .L_20)
.L_20:
        /*0004*/ 	.word	0x00000082


	//----- nvinfo : EIATTR_KPARAM_INFO
	.align		4
.L_21:
        /*0008*/ 	.byte	0x04, 0x17
        /*000a*/ 	.short	(.L_23 - .L_22)
.L_22:
        /*000c*/ 	.word	0x00000000
        /*0010*/ 	.short	0x0000
        /*0012*/ 	.short	0x0070
        /*0014*/ 	.byte	0x00, 0xf0, 0x01, 0x10


	//----- nvinfo : EIATTR_SPARSE_MMA_MASK
	.align		4
.L_23:
        /*0018*/ 	.byte	0x03, 0x50
        /*001a*/ 	.short	0x0000


	//----- nvinfo : EIATTR_MAXREG_COUNT
	.align		4
        /*001c*/ 	.byte	0x03, 0x1b
        /*001e*/ 	.short	0x00a8


	//----- nvinfo : EIATTR_NUM_BARRIERS
	.align		4
        /*0020*/ 	.byte	0x02, 0x4c
        /*0022*/ 	.byte	0x01
	.zero		1


	//----- nvinfo : EIATTR_EXTERNS
	.align		4
        /*0024*/ 	.byte	0x04, 0x0f
        /*0026*/ 	.short	(.L_25 - .L_24)


	//   ....[0]....
	.align		4
.L_24:
        /*0028*/ 	.word	index@(__assertfail)


	//----- nvinfo : EIATTR_ANNOTATIONS
	.align		4
.L_25:
        /*002c*/ 	.byte	0x04, 0x55
        /*002e*/ 	.short	(.L_27 - .L_26)


	//   ....[0]....
.L_26:
        /*0030*/ 	.word	0x00000001
        /*0034*/ 	.byte	0xe0, 0x0b, 0x00, 0x00, 0x01, 0x00, 0x00, 0x00, 0x00, 0x13, 0x00, 0x00, 0x01, 0x00, 0x00, 0x00
        /*0044*/ 	.byte	0x80, 0x48, 0x00, 0x00, 0x01, 0x00, 0x00, 0x00, 0x40, 0x54, 0x00, 0x00


	//----- nvinfo : EIATTR_MERCURY_ISA_VERSION
	.align		4
.L_27:
        /*0050*/ 	.byte	0x03, 0x5f
        /*0052*/ 	.short	0x0101


	//----- nvinfo : EIATTR_INT_WARP_WIDE_INSTR_OFFSETS
	.align		4
        /*0054*/ 	.byte	0x04, 0x31
        /*0056*/ 	.short	(.L_29 - .L_28)


	//   ....[0]....
.L_28:
        /*0058*/ 	.word	0x00000540


	//   ....[1]....
        /*005c*/ 	.word	0x00000560


	//   ....[2]....
        /*0060*/ 	.word	0x000005e0


	//   ....[3]....
        /*0064*/ 	.word	0x000005f0


	//   ....[4]....
        /*0068*/ 	.word	0x00000600


	//   ....[5]....
        /*006c*/ 	.word	0x00000620


	//   ....[6]....
        /*0070*/ 	.word	0x00000670


	//   ....[7]....
        /*0074*/ 	.word	0x00000690


	//----- nvinfo : EIATTR_COOP_GROUP_MASK_REGIDS
	.align		4
.L_29:
        /*0078*/ 	.byte	0x04, 0x29
        /*007a*/ 	.short	(.L_31 - .L_30)


	//   ....[0]....
.L_30:
        /*007c*/ 	.word	0xffffffff


	//   ....[1]....
        /*0080*/ 	.word	0xffffffff


	//   ....[2]....
        /*0084*/ 	.word	0xffffffff


	//   ....[3]....
        /*0088*/ 	.word	0xffffffff


	//   ....[4]....
        /*008c*/ 	.word	0xffffffff


	//   ....[5]....
        /*0090*/ 	.word	0xffffffff


	//----- nvinfo : EIATTR_COOP_GROUP_INSTR_OFFSETS
	.align		4
.L_31:
        /*0094*/ 	.byte	0x04, 0x28
        /*0096*/ 	.short	(.L_33 - .L_32)


	//   ....[0]....
.L_32:
        /*0098*/ 	.word	0x00000070


	//   ....[1]....
        /*009c*/ 	.word	0x00000080


	//   ....[2]....
        /*00a0*/ 	.word	0x00000140


	//   ....[3]....
        /*00a4*/ 	.word	0x000003e0


	//   ....[4]....
        /*00a8*/ 	.word	0x00000420


	//   ....[5]....
        /*00ac*/ 	.word	0x00000460


	//----- nvinfo : EIATTR_REG_RECONFIG
	.align		4
.L_33:
        /*00b0*/ 	.byte	0x01, 0x54
	.zero		2


	//----- nvinfo : EIATTR_SYSCALL_OFFSETS
	.align		4
        /*00b4*/ 	.byte	0x04, 0x46
        /*00b6*/ 	.short	(.L_35 - .L_34)


	//   ....[0]....
.L_34:
        /*00b8*/ 	.word	0x000017c0


	//----- nvinfo : EIATTR_MBARRIER_INSTR_OFFSETS
	.align		4
.L_35:
        /*00bc*/ 	.byte	0x04, 0x39
        /*00be*/ 	.short	(.L_37 - .L_36)


	//   ....[0]....
.L_36:
        /*00c0*/ 	.word	0x00000260
        /*00c4*/ 	.word	0x000000ff
        /*00c8*/ 	.word	0x00000000
        /*00cc*/ 	.short	0x0100
        /*00ce*/ 	.byte	0x08
	.zero		1


	//   ....[1]....
        /*00d0*/ 	.word	0x00000270
        /*00d4*/ 	.word	0x000000ff
        /*00d8*/ 	.word	0x00000058
        /*00dc*/ 	.short	0x0100
        /*00de*/ 	.byte	0x08
	.zero		1


	//   ....[2]....
        /*00e0*/ 	.word	0x00000280
        /*00e4*/ 	.word	0x000000ff
        /*00e8*/ 	.word	0x00000008
        /*00ec*/ 	.short	0x0100
        /*00ee*/ 	.byte	0x08
	.zero		1


	//   ....[3]....
        /*00f0*/ 	.word	0x00000290
        /*00f4*/ 	.word	0x000000ff
        /*00f8*/ 	.word	0x00000060
        /*00fc*/ 	.short	0x0100
        /*00fe*/ 	.byte	0x08
	.zero		1


	//   ....[4]....
        /*0100*/ 	.word	0x000002a0
        /*0104*/ 	.word	0x000000ff
        /*0108*/ 	.word	0x00000010
        /*010c*/ 	.short	0x0100
        /*010e*/ 	.byte	0x08
	.zero		1


	//   ....[5]....
        /*0110*/ 	.word	0x000002b0
        /*0114*/ 	.word	0x000000ff
        /*0118*/ 	.word	0x00000068
        /*011c*/ 	.short	0x0100
        /*011e*/ 	.byte	0x08
	.zero		1


	//   ....[6]....
        /*0120*/ 	.word	0x000002c0
        /*0124*/ 	.word	0x000000ff
        /*0128*/ 	.word	0x00000018
        /*012c*/ 	.short	0x0100
        /*012e*/ 	.byte	0x08
	.zero		1


	//   ....[7]....
        /*0130*/ 	.word	0x000002d0
        /*0134*/ 	.word	0x000000ff
        /*0138*/ 	.word	0x00000070
        /*013c*/ 	.short	0x0100
        /*013e*/ 	.byte	0x08
	.zero		1


	//   ....[8]....
        /*0140*/ 	.word	0x000002e0
        /*0144*/ 	.word	0x000000ff
        /*0148*/ 	.word	0x00000020
        /*014c*/ 	.short	0x0100
        /*014e*/ 	.byte	0x08
	.zero		1


	//   ....[9]....
        /*0150*/ 	.word	0x000002f0
        /*0154*/ 	.word	0x000000ff
        /*0158*/ 	.word	0x00000078
        /*015c*/ 	.short	0x0100
        /*015e*/ 	.byte	0x08
	.zero		1


	//   ....[10]....
        /*0160*/ 	.word	0x00000300
        /*0164*/ 	.word	0x000000ff
        /*0168*/ 	.word	0x00000028
        /*016c*/ 	.short	0x0100
        /*016e*/ 	.byte	0x08
	.zero		1


	//   ....[11]....
        /*0170*/ 	.word	0x00000310
        /*0174*/ 	.word	0x000000ff
        /*0178*/ 	.word	0x00000080
        /*017c*/ 	.short	0x0100
        /*017e*/ 	.byte	0x08
	.zero		1


	//   ....[12]....
        /*0180*/ 	.word	0x00000320
        /*0184*/ 	.word	0x000000ff
        /*0188*/ 	.word	0x00000030
        /*018c*/ 	.short	0x0100
        /*018e*/ 	.byte	0x08
	.zero		1


	//   ....[13]....
        /*0190*/ 	.word	0x00000330
        /*0194*/ 	.word	0x000000ff
        /*0198*/ 	.word	0x00000088
        /*019c*/ 	.short	0x0100
        /*019e*/ 	.byte	0x08
	.zero		1


	//   ....[14]....
        /*01a0*/ 	.word	0x00000340
        /*01a4*/ 	.word	0x000000ff
        /*01a8*/ 	.word	0x00000038
        /*01ac*/ 	.short	0x0100
        /*01ae*/ 	.byte	0x08
	.zero		1


	//   ....[15]....
        /*01b0*/ 	.word	0x00000350
        /*01b4*/ 	.word	0x000000ff
        /*01b8*/ 	.word	0x00000090
        /*01bc*/ 	.short	0x0100
        /*01be*/ 	.byte	0x08
	.zero		1


	//   ....[16]....
        /*01c0*/ 	.word	0x00000360
        /*01c4*/ 	.word	0x000000ff
        /*01c8*/ 	.word	0x00000040
        /*01cc*/ 	.short	0x0100
        /*01ce*/ 	.byte	0x08
	.zero		1


	//   ....[17]....
        /*01d0*/ 	.word	0x00000370
        /*01d4*/ 	.word	0x000000ff
        /*01d8*/ 	.word	0x00000098
        /*01dc*/ 	.short	0x0100
        /*01de*/ 	.byte	0x08
	.zero		1


	//   ....[18]....
        /*01e0*/ 	.word	0x00000380
        /*01e4*/ 	.word	0x000000ff
        /*01e8*/ 	.word	0x00000048
        /*01ec*/ 	.short	0x0100
        /*01ee*/ 	.byte	0x08
	.zero		1


	//   ....[19]....
        /*01f0*/ 	.word	0x00000390
        /*01f4*/ 	.word	0x000000ff
        /*01f8*/ 	.word	0x000000a0
        /*01fc*/ 	.short	0x0100
        /*01fe*/ 	.byte	0x08
	.zero		1


	//   ....[20]....
        /*0200*/ 	.word	0x000003a0
        /*0204*/ 	.word	0x000000ff
        /*0208*/ 	.word	0x00000050
        /*020c*/ 	.short	0x0100
        /*020e*/ 	.byte	0x08
	.zero		1


	//   ....[21]....
        /*0210*/ 	.word	0x000003b0
        /*0214*/ 	.word	0x000000ff
        /*0218*/ 	.word	0x000000a8
        /*021c*/ 	.short	0x0100
        /*021e*/ 	.byte	0x08
	.zero		1


	//   ....[22]....
        /*0220*/ 	.word	0x000006d0
        /*0224*/ 	.word	0x000000ff
        /*0228*/ 	.word	0x000000e0
        /*022c*/ 	.short	0x0100
        /*022e*/ 	.byte	0x08
	.zero		1


	//   ....[23]....
        /*0230*/ 	.word	0x00000740
        /*0234*/ 	.word	0x000000ff
        /*0238*/ 	.word	0x000000e8
        /*023c*/ 	.short	0x0100
        /*023e*/ 	.byte	0x08
	.zero		1


	//   ....[24]....
        /*0240*/ 	.word	0x00000760
        /*0244*/ 	.word	0x000000ff
        /*0248*/ 	.word	0x000000c0
        /*024c*/ 	.short	0x0100
        /*024e*/ 	.byte	0x09
	.zero		1


	//   ....[25]....
        /*0250*/ 	.word	0x00000770
        /*0254*/ 	.word	0x000000ff
        /*0258*/ 	.word	0x000000c8
        /*025c*/ 	.short	0x0100
        /*025e*/ 	.byte	0x09
	.zero		1


	//   ....[26]....
        /*0260*/ 	.word	0x00000780
        /*0264*/ 	.word	0x000000ff
        /*0268*/ 	.word	0x000000d0
        /*026c*/ 	.short	0x0100
        /*026e*/ 	.byte	0x09
	.zero		1


	//   ....[27]....
        /*0270*/ 	.word	0x00000790
        /*0274*/ 	.word	0x000000ff
        /*0278*/ 	.word	0x000000d8
        /*027c*/ 	.short	0x0100
        /*027e*/ 	.byte	0x09
	.zero		1


	//   ....[28]....
        /*0280*/ 	.word	0x00001680
        /*0284*/ 	.word	0x000000ff
        /*0288*/ 	.word	0xfffffff8
        /*028c*/ 	.short	0x010a
        /*028e*/ 	.byte	0x2b
	.zero		1


	//   ....[29]....
        /*0290*/ 	.word	0x00001850
        /*0294*/ 	.word	0x00000003
        /*0298*/ 	.word	0x00000000
        /*029c*/ 	.short	0x010a
        /*029e*/ 	.byte	0x3f
	.zero		1


	//   ....[30]....
        /*02a0*/ 	.word	0x00001890
        /*02a4*/ 	.word	0x00000003
        /*02a8*/ 	.word	0x00000000
        /*02ac*/ 	.short	0x010a
        /*02ae*/ 	.byte	0x3f
	.zero		1


	//   ....[31]....
        /*02b0*/ 	.word	0x00001b90
        /*02b4*/ 	.word	0x000000ff
        /*02b8*/ 	.word	0x00000000
        /*02bc*/ 	.short	0x010a
        /*02be*/ 	.byte	0x04
	.zero		1


	//   ....[32]....
        /*02c0*/ 	.word	0x00001bd0
        /*02c4*/ 	.word	0x000000ff
        /*02c8*/ 	.word	0x00000000
        /*02cc*/ 	.short	0x010a
        /*02ce*/ 	.byte	0x04
	.zero		1


	//   ....[33]....
        /*02d0*/ 	.word	0x00001e30
        /*02d4*/ 	.word	0x000000ff
        /*02d8*/ 	.word	0x00000000
        /*02dc*/ 	.short	0x0101
        /*02de*/ 	.byte	0x04
	.zero		1


	//   ....[34]....
        /*02e0*/ 	.word	0x00001f30
        /*02e4*/ 	.word	0x00000003
        /*02e8*/ 	.word	0x00000000
        /*02ec*/ 	.short	0x0101
        /*02ee*/ 	.byte	0x30
	.zero		1


	//   ....[35]....
        /*02f0*/ 	.word	0x00002000
        /*02f4*/ 	.word	0x000000ff
        /*02f8*/ 	.word	0x00000000
        /*02fc*/ 	.short	0x0101
        /*02fe*/ 	.byte	0x06
	.zero		1


	//   ....[36]....
        /*0300*/ 	.word	0x00002070
        /*0304*/ 	.word	0x000000ff
        /*0308*/ 	.word	0x00000008
        /*030c*/ 	.short	0x010a
        /*030e*/ 	.byte	0x2b
	.zero		1


	//   ....[37]....
        /*0310*/ 	.word	0x000048c0
        /*0314*/ 	.word	0x00000000
        /*0318*/ 	.word	0x00000000
        /*031c*/ 	.short	0x0101
        /*031e*/ 	.byte	0x30
	.zero		1


	//   ....[38]....
        /*0320*/ 	.word	0x000051b0
        /*0324*/ 	.word	0x0000000b
        /*0328*/ 	.word	0x00000058
        /*032c*/ 	.short	0x010a
        /*032e*/ 	.byte	0x3f
	.zero		1


	//   ....[39]....
        /*0330*/ 	.word	0x00005570
        /*0334*/ 	.word	0x00000006
        /*0338*/ 	.word	0x000000e8
        /*033c*/ 	.short	0x0101
        /*033e*/ 	.byte	0x3f
	.zero		1


	//   ....[40]....
        /*0340*/ 	.word	0x00005c90
        /*0344*/ 	.word	0x00000007
        /*0348*/ 	.word	0x00000000
        /*034c*/ 	.short	0x010a
        /*034e*/ 	.byte	0x3f
	.zero		1


	//   ....[41]....
        /*0350*/ 	.word	0x00005d10
        /*0354*/ 	.word	0x00000006
        /*0358*/ 	.word	0x00000000
        /*035c*/ 	.short	0x010a
        /*035e*/ 	.byte	0x3f
	.zero		1


	//   ....[42]....
        /*0360*/ 	.word	0x00005da0
        /*0364*/ 	.word	0x00000007
        /*0368*/ 	.word	0x00000000
        /*036c*/ 	.short	0x010a
        /*036e*/ 	.byte	0x3f
	.zero		1


	//   ....[43]....
        /*0370*/ 	.word	0x00005e30
        /*0374*/ 	.word	0x00000006
        /*0378*/ 	.word	0x00000000
        /*037c*/ 	.short	0x010a
        /*037e*/ 	.byte	0x3f
	.zero		1


	//   ....[44]....
        /*0380*/ 	.word	0x00005ec0
        /*0384*/ 	.word	0x00000007
        /*0388*/ 	.word	0x00000000
        /*038c*/ 	.short	0x010a
        /*038e*/ 	.byte	0x3f
	.zero		1


	//   ....[45]....
        /*0390*/ 	.word	0x00005f50
        /*0394*/ 	.word	0x00000006
        /*0398*/ 	.word	0x00000000
        /*039c*/ 	.short	0x010a
        /*039e*/ 	.byte	0x3f
	.zero		1


	//   ....[46]....
        /*03a0*/ 	.word	0x00005fe0
        /*03a4*/ 	.word	0x00000007
        /*03a8*/ 	.word	0x00000000
        /*03ac*/ 	.short	0x010a
        /*03ae*/ 	.byte	0x3f
	.zero		1


	//   ....[47]....
        /*03b0*/ 	.word	0x00006070
        /*03b4*/ 	.word	0x00000006
        /*03b8*/ 	.word	0x00000000
        /*03bc*/ 	.short	0x010a
        /*03be*/ 	.byte	0x3f
	.zero		1


	//   ....[48]....
        /*03c0*/ 	.word	0x00006100
        /*03c4*/ 	.word	0x00000007
        /*03c8*/ 	.word	0x00000000
        /*03cc*/ 	.short	0x010a
        /*03ce*/ 	.byte	0x3f
	.zero		1


	//   ....[49]....
        /*03d0*/ 	.word	0x00006190
        /*03d4*/ 	.word	0x00000006
        /*03d8*/ 	.word	0x00000000
        /*03dc*/ 	.short	0x010a
        /*03de*/ 	.byte	0x3f
	.zero		1


	//   ....[50]....
        /*03e0*/ 	.word	0x00006220
        /*03e4*/ 	.word	0x00000005
        /*03e8*/ 	.word	0x00000000
        /*03ec*/ 	.short	0x010a
        /*03ee*/ 	.byte	0x3f
	.zero		1


	//   ....[51]....
        /*03f0*/ 	.word	0x00006290
        /*03f4*/ 	.word	0x00000003
        /*03f8*/ 	.word	0xfffffff8
        /*03fc*/ 	.short	0x010a
        /*03fe*/ 	.byte	0x3f
	.zero		1


	//   ....[52]....
        /*0400*/ 	.word	0x000062e0
        /*0404*/ 	.word	0x00000003
        /*0408*/ 	.word	0x00000000
        /*040c*/ 	.short	0x010a
        /*040e*/ 	.byte	0x3f
	.zero		1


	//   ....[53]....
        /*0410*/ 	.word	0x00006340
        /*0414*/ 	.word	0x00000004
        /*0418*/ 	.word	0x00000000
        /*041c*/ 	.short	0x010a
        /*041e*/ 	.byte	0x3f
	.zero		1


	//   ....[54]....
        /*0420*/ 	.word	0x000063a0
        /*0424*/ 	.word	0x00000004
        /*0428*/ 	.word	0x00000008
        /*042c*/ 	.short	0x010a
        /*042e*/ 	.byte	0x3f
	.zero		1


	//   ....[55]....
        /*0430*/ 	.word	0x00006470
        /*0434*/ 	.word	0x0000000b
        /*0438*/ 	.word	0x00000058
        /*043c*/ 	.short	0x010a
        /*043e*/ 	.byte	0x3f
	.zero		1


	//   ....[56]....
        /*0440*/ 	.word	0x00006540
        /*0444*/ 	.word	0x00000007
        /*0448*/ 	.word	0x00000000
        /*044c*/ 	.short	0x010a
        /*044e*/ 	.byte	0x3f
	.zero		1


	//   ....[57]....
        /*0450*/ 	.word	0x00006590
        /*0454*/ 	.word	0x00000006
        /*0458*/ 	.word	0x00000000
        /*045c*/ 	.short	0x010a
        /*045e*/ 	.byte	0x3f
	.zero		1


	//   ....[58]....
        /*0460*/ 	.word	0x000065e0
        /*0464*/ 	.word	0x00000007
        /*0468*/ 	.word	0x00000000
        /*046c*/ 	.short	0x010a
        /*046e*/ 	.byte	0x3f
	.zero		1


	//   ....[59]....
        /*0470*/ 	.word	0x00006630
        /*0474*/ 	.word	0x00000006
        /*0478*/ 	.word	0x00000000
        /*047c*/ 	.short	0x010a
        /*047e*/ 	.byte	0x3f
	.zero		1


	//   ....[60]....
        /*0480*/ 	.word	0x00006680
        /*0484*/ 	.word	0x00000007
        /*0488*/ 	.word	0x00000000
        /*048c*/ 	.short	0x010a
        /*048e*/ 	.byte	0x3f
	.zero		1


	//   ....[61]....
        /*0490*/ 	.word	0x000066d0
        /*0494*/ 	.word	0x00000006
        /*0498*/ 	.word	0x00000000
        /*049c*/ 	.short	0x010a
        /*049e*/ 	.byte	0x3f
	.zero		1


	//   ....[62]....
        /*04a0*/ 	.word	0x00006720
        /*04a4*/ 	.word	0x00000007
        /*04a8*/ 	.word	0x00000000
        /*04ac*/ 	.short	0x010a
        /*04ae*/ 	.byte	0x3f
	.zero		1


	//   ....[63]....
        /*04b0*/ 	.word	0x00006770
        /*04b4*/ 	.word	0x00000006
        /*04b8*/ 	.word	0x00000000
        /*04bc*/ 	.short	0x010a
        /*04be*/ 	.byte	0x3f
	.zero		1


	//   ....[64]....
        /*04c0*/ 	.word	0x000067c0
        /*04c4*/ 	.word	0x00000007
        /*04c8*/ 	.word	0x00000000
        /*04cc*/ 	.short	0x010a
        /*04ce*/ 	.byte	0x3f
	.zero		1


	//   ....[65]....
        /*04d0*/ 	.word	0x00006810
        /*04d4*/ 	.word	0x00000006
        /*04d8*/ 	.word	0x00000000
        /*04dc*/ 	.short	0x010a
        /*04de*/ 	.byte	0x3f
	.zero		1


	//----- nvinfo : EIATTR_NUM_MBARRIERS
	.align		4
.L_37:
        /*04e0*/ 	.byte	0x03, 0x38
        /*04e2*/ 	.short	0x001c


	//----- nvinfo : EIATTR_EXIT_INSTR_OFFSETS
	.align		4
        /*04e4*/ 	.byte	0x04, 0x1c
        /*04e6*/ 	.short	(.L_39 - .L_38)


	//   ....[0]....
.L_38:
        /*04e8*/ 	.word	0x00001290


	//   ....[1]....
        /*04ec*/ 	.word	0x000012f0


	//   ....[2]....
        /*04f0*/ 	.word	0x00004ee0


	//   ....[3]....
        /*04f4*/ 	.word	0x00004f10


	//   ....[4]....
        /*04f8*/ 	.word	0x00006270


	//----- nvinfo : EIATTR_MAX_THREADS
	.align		4
.L_39:
        /*04fc*/ 	.byte	0x04, 0x05
        /*04fe*/ 	.short	(.L_41 - .L_40)
.L_40:
        /*0500*/ 	.word	0x00000180
        /*0504*/ 	.word	0x00000001
        /*0508*/ 	.word	0x00000001


	//----- nvinfo : EIATTR_CRS_STACK_SIZE
	.align		4
.L_41:
        /*050c*/ 	.byte	0x04, 0x1e
        /*050e*/ 	.short	(.L_43 - .L_42)
.L_42:
        /*0510*/ 	.word	0x00000000


	//----- nvinfo : EIATTR_CBANK_PARAM_SIZE
	.align		4
.L_43:
        /*0514*/ 	.byte	0x03, 0x19
        /*0516*/ 	.short	0x0470


	//----- nvinfo : EIATTR_PARAM_CBANK
	.align		4
        /*0518*/ 	.byte	0x04, 0x0a
        /*051a*/ 	.short	(.L_45 - .L_44)
	.align		4
.L_44:
        /*051c*/ 	.word	index@(.nv.constant0._ZN7cutlass13device_kernelINS_4gemm6kernel13GemmUniversalIN4cute5tupleIJiiiiEEENS1_10collective13CollectiveMmaINS1_34MainloopSm90TmaGmmaWarpSpecializedILi11ENS5_IJNS4_1CILi1EEESB_SB_EEENS1_32KernelTmaWarpSpecializedPingpongEEENS5_IJNSA_ILi64EEENSA_ILi96EEENSA_ILi128EEEEEEaNS5_IJlSB_lEEEaSJ_NS4_8TiledMMAINS4_8MMA_AtomIJNS4_4SM904GMMA26MMA_64x96x32_S32S8S8_SS_TNEEEENS4_6LayoutISC_NS5_IJNSA_ILi0EEESR_SR_EEEEENS5_IJNS4_10UnderscoreESU_SU_EEEEENS4_13SM90_TMA_LOADENS4_14ComposedLayoutINS4_7SwizzleILi3ELi4ELi3EEENS4_18smem_ptr_flag_bitsILi8EEENSQ_INS5_IJNSA_ILi8EEESH_EEENS5_IJSH_SB_EEEEEEEvNS4_8identityESX_S17_vS18_EENS_8epilogue10collective6detail29Sm90TmaWarpSpecializedAdapterINS1B_15DefaultEpilogueIaSJ_SJ_NS1A_6thread17LinearCombinationIaLi1EiiLNS1F_9ScaleType4KindE0ELNS_15FloatRoundStyleE2EaEENS1_15EpilogueDefaultEEEEEvvEEEEvNT_6ParamsE)
        /*0520*/ 	.short	0x0210
        /*0522*/ 	.short	0x0470


	//----- nvinfo : EIATTR_SW_WAR
	.align		4
.L_45:
        /*0524*/ 	.byte	0x04, 0x36
        /*0526*/ 	.short	(.L_47 - .L_46)
.L_46:
        /*0528*/ 	.word	0x00000008
.L_47:


//--------------------- .nv.callgraph             --------------------------
	.section	.nv.callgraph,"",@"SHT_CUDA_CALLGRAPH"
	.align	4
	.sectionentsize	8
	.align		4
        /*0000*/ 	.word	0x00000000
	.align		4
        /*0004*/ 	.word	0xffffffff
	.align		4
        /*0008*/ 	.word	index@(_ZN7cutlass13device_kernelINS_4gemm6kernel13GemmUniversalIN4cute5tupleIJiiiiEEENS1_10collective13CollectiveMmaINS1_34MainloopSm90TmaGmmaWarpSpecializedILi11ENS5_IJNS4_1CILi1EEESB_SB_EEENS1_32KernelTmaWarpSpecializedPingpongEEENS5_IJNSA_ILi64EEENSA_ILi96EEENSA_ILi128EEEEEEaNS5_IJlSB_lEEEaSJ_NS4_8TiledMMAINS4_8MMA_AtomIJNS4_4SM904GMMA26MMA_64x96x32_S32S8S8_SS_TNEEEENS4_6LayoutISC_NS5_IJNSA_ILi0EEESR_SR_EEEEENS5_IJNS4_10UnderscoreESU_SU_EEEEENS4_13SM90_TMA_LOADENS4_14ComposedLayoutINS4_7SwizzleILi3ELi4ELi3EEENS4_18smem_ptr_flag_bitsILi8EEENSQ_INS5_IJNSA_ILi8EEESH_EEENS5_IJSH_SB_EEEEEEEvNS4_8identityESX_S17_vS18_EENS_8epilogue10collective6detail29Sm90TmaWarpSpecializedAdapterINS1B_15DefaultEpilogueIaSJ_SJ_NS1A_6thread17LinearCombinationIaLi1EiiLNS1F_9ScaleType4KindE0ELNS_15FloatRoundStyleE2EaEENS1_15EpilogueDefaultEEEEEvvEEEEvNT_6ParamsE)
	.align		4
        /*000c*/ 	.word	index@(__assertfail)
	.align		4
        /*0010*/ 	.word	0x00000000
	.align		4
        /*0014*/ 	.word	0xfffffffe
	.align		4
        /*0018*/ 	.word	0x00000000
	.align		4
        /*001c*/ 	.word	0xfffffffd
	.align		4
        /*0020*/ 	.word	0x00000000
	.align		4
        /*0024*/ 	.word	0xfffffffc


//--------------------- .nv.constant4             --------------------------
	.section	.nv.constant4,"a",@progbits
	.align	8
	.align		8
.nv.constant4:
        /*0000*/ 	.dword	__assertfail
	.align		8
        /*0008*/ 	.dword	__unnamed_1
	.align		8
        /*0010*/ 	.dword	_ZN39_INTERNAL_e92670d4_4_k_cu_2ca46171_72644cuda3std3__45__cpo5beginE
	.align		8
        /*0018*/ 	.dword	_ZN39_INTERNAL_e92670d4_4_k_cu_2ca46171_72644cuda3std3__45__cpo3endE
	.align		8
        /*0020*/ 	.dword	_ZN39_INTERNAL_e92670d4_4_k_cu_2ca46171_72644cuda3std3__45__cpo6cbeginE
	.align		8
        /*0028*/ 	.dword	_ZN39_INTERNAL_e92670d4_4_k_cu_2ca46171_72644cuda3std3__45__cpo4cendE
	.align		8
        /*0030*/ 	.dword	_ZN39_INTERNAL_e92670d4_4_k_cu_2ca46171_72644cuda3std3__441_GLOBAL__N__e92670d4_4_k_cu_2ca46171_72646ignoreE
	.align		8
        /*0038*/ 	.dword	_ZN39_INTERNAL_e92670d4_4_k_cu_2ca46171_72644cuda3std3__419piecewise_constructE
	.align		8
        /*0040*/ 	.dword	_ZN39_INTERNAL_e92670d4_4_k_cu_2ca46171_72644cuda3std3__48in_placeE
	.align		8
        /*0048*/ 	.dword	_ZN39_INTERNAL_e92670d4_4_k_cu_2ca46171_72644cuda3std6ranges3__45__cpo4swapE
	.align		8
        /*0050*/ 	.dword	_ZN39_INTERNAL_e92670d4_4_k_cu_2ca46171_72644cuda3std6ranges3__45__cpo9iter_moveE
	.align		8
        /*0058*/ 	.dword	_ZN39_INTERNAL_e92670d4_4_k_cu_2ca46171_72644cute7productE
	.align		8
        /*0060*/ 	.dword	_ZN39_INTERNAL_e92670d4_4_k_cu_2ca46171_72644cute1_E
	.align		8
        /*0068*/ 	.dword	$str$22
	.align		8
        /*0070*/ 	.dword	$str$23


//--------------------- .text._ZN7cutlass13device_kernelINS_4gemm6kernel13GemmUniversalIN4cute5tupleIJiiiiEEENS1_10collective13CollectiveMmaINS1_34MainloopSm90TmaGmmaWarpSpecializedILi11ENS5_IJNS4_1CILi1EEESB_SB_EEENS1_32KernelTmaWarpSpecializedPingpongEEENS5_IJNSA_ILi64EEENSA_ILi96EEENSA_ILi128EEEEEEaNS5_IJlSB_lEEEaSJ_NS4_8TiledMMAINS4_8MMA_AtomIJNS4_4SM904GMMA26MMA_64x96x32_S32S8S8_SS_TNEEEENS4_6LayoutISC_NS5_IJNSA_ILi0EEESR_SR_EEEEENS5_IJNS4_10UnderscoreESU_SU_EEEEENS4_13SM90_TMA_LOADENS4_14ComposedLayoutINS4_7SwizzleILi3ELi4ELi3EEENS4_18smem_ptr_flag_bitsILi8EEENSQ_INS5_IJNSA_ILi8EEESH_EEENS5_IJSH_SB_EEEEEEEvNS4_8identityESX_S17_vS18_EENS_8epilogue10collective6detail29Sm90TmaWarpSpecializedAdapterINS1B_15DefaultEpilogueIaSJ_SJ_NS1A_6thread17LinearCombinationIaLi1EiiLNS1F_9ScaleType4KindE0ELNS_15FloatRoundStyleE2EaEENS1_15EpilogueDefaultEEEEEvvEEEEvNT_6ParamsE --------------------------
	.section	.text._ZN7cutlass13device_kernelINS_4gemm6kernel13GemmUniversalIN4cute5tupleIJiiiiEEENS1_10collective13CollectiveMmaINS1_34MainloopSm90TmaGmmaWarpSpecializedILi11ENS5_IJNS4_1CILi1EEESB_SB_EEENS1_32KernelTmaWarpSpecializedPingpongEEENS5_IJNSA_ILi64EEENSA_ILi96EEENSA_ILi128EEEEEEaNS5_IJlSB_lEEEaSJ_NS4_8TiledMMAINS4_8MMA_AtomIJNS4_4SM904GMMA26MMA_64x96x32_S32S8S8_SS_TNEEEENS4_6LayoutISC_NS5_IJNSA_ILi0EEESR_SR_EEEEENS5_IJNS4_10UnderscoreESU_SU_EEEEENS4_13SM90_TMA_LOADENS4_14ComposedLayoutINS4_7SwizzleILi3ELi4ELi3EEENS4_18smem_ptr_flag_bitsILi8EEENSQ_INS5_IJNSA_ILi8EEESH_EEENS5_IJSH_SB_EEEEEEEvNS4_8identityESX_S17_vS18_EENS_8epilogue10collective6detail29Sm90TmaWarpSpecializedAdapterINS1B_15DefaultEpilogueIaSJ_SJ_NS1A_6thread17LinearCombinationIaLi1EiiLNS1F_9ScaleType4KindE0ELNS_15FloatRoundStyleE2EaEENS1_15EpilogueDefaultEEEEEvvEEEEvNT_6ParamsE,"ax",@progbits
	.align	128
.text._ZN7cutlass13device_kernelINS_4gemm6kernel13GemmUniversalIN4cute5tupleIJiiiiEEENS1_10collective13CollectiveMmaINS1_34MainloopSm90TmaGmmaWarpSpecializedILi11ENS5_IJNS4_1CILi1EEESB_SB_EEENS1_32KernelTmaWarpSpecializedPingpongEEENS5_IJNSA_ILi64EEENSA_ILi96EEENSA_ILi128EEEEEEaNS5_IJlSB_lEEEaSJ_NS4_8TiledMMAINS4_8MMA_AtomIJNS4_4SM904GMMA26MMA_64x96x32_S32S8S8_SS_TNEEEENS4_6LayoutISC_NS5_IJNSA_ILi0EEESR_SR_EEEEENS5_IJNS4_10UnderscoreESU_SU_EEEEENS4_13SM90_TMA_LOADENS4_14ComposedLayoutINS4_7SwizzleILi3ELi4ELi3EEENS4_18smem_ptr_flag_bitsILi8EEENSQ_INS5_IJNSA_ILi8EEESH_EEENS5_IJSH_SB_EEEEEEEvNS4_8identityESX_S17_vS18_EENS_8epilogue10collective6detail29Sm90TmaWarpSpecializedAdapterINS1B_15DefaultEpilogueIaSJ_SJ_NS1A_6thread17LinearCombinationIaLi1EiiLNS1F_9ScaleType4KindE0ELNS_15FloatRoundStyleE2EaEENS1_15EpilogueDefaultEEEEEvvEEEEvNT_6ParamsE:
        .type           _ZN7cutlass13device_kernelINS_4gemm6kernel13GemmUniversalIN4cute5tupleIJiiiiEEENS1_10collective13CollectiveMmaINS1_34MainloopSm90TmaGmmaWarpSpecializedILi11ENS5_IJNS4_1CILi1EEESB_SB_EEENS1_32KernelTmaWarpSpecializedPingpongEEENS5_IJNSA_ILi64EEENSA_ILi96EEENSA_ILi128EEEEEEaNS5_IJlSB_lEEEaSJ_NS4_8TiledMMAINS4_8MMA_AtomIJNS4_4SM904GMMA26MMA_64x96x32_S32S8S8_SS_TNEEEENS4_6LayoutISC_NS5_IJNSA_ILi0EEESR_SR_EEEEENS5_IJNS4_10UnderscoreESU_SU_EEEEENS4_13SM90_TMA_LOADENS4_14ComposedLayoutINS4_7SwizzleILi3ELi4ELi3EEENS4_18smem_ptr_flag_bitsILi8EEENSQ_INS5_IJNSA_ILi8EEESH_EEENS5_IJSH_SB_EEEEEEEvNS4_8identityESX_S17_vS18_EENS_8epilogue10collective6detail29Sm90TmaWarpSpecializedAdapterINS1B_15DefaultEpilogueIaSJ_SJ_NS1A_6thread17LinearCombinationIaLi1EiiLNS1F_9ScaleType4KindE0ELNS_15FloatRoundStyleE2EaEENS1_15EpilogueDefaultEEEEEvvEEEEvNT_6ParamsE,@function
        .size           _ZN7cutlass13device_kernelINS_4gemm6kernel13GemmUniversalIN4cute5tupleIJiiiiEEENS1_10collective13CollectiveMmaINS1_34MainloopSm90TmaGmmaWarpSpecializedILi11ENS5_IJNS4_1CILi1EEESB_SB_EEENS1_32KernelTmaWarpSpecializedPingpongEEENS5_IJNSA_ILi64EEENSA_ILi96EEENSA_ILi128EEEEEEaNS5_IJlSB_lEEEaSJ_NS4_8TiledMMAINS4_8MMA_AtomIJNS4_4SM904GMMA26MMA_64x96x32_S32S8S8_SS_TNEEEENS4_6LayoutISC_NS5_IJNSA_ILi0EEESR_SR_EEEEENS5_IJNS4_10UnderscoreESU_SU_EEEEENS4_13SM90_TMA_LOADENS4_14ComposedLayoutINS4_7SwizzleILi3ELi4ELi3EEENS4_18smem_ptr_flag_bitsILi8EEENSQ_INS5_IJNSA_ILi8EEESH_EEENS5_IJSH_SB_EEEEEEEvNS4_8identityESX_S17_vS18_EENS_8epilogue10collective6detail29Sm90TmaWarpSpecializedAdapterINS1B_15DefaultEpilogueIaSJ_SJ_NS1A_6thread17LinearCombinationIaLi1EiiLNS1F_9ScaleType4KindE0ELNS_15FloatRoundStyleE2EaEENS1_15EpilogueDefaultEEEEEvvEEEEvNT_6ParamsE,(.L_x_184 - _ZN7cutlass13device_kernelINS_4gemm6kernel13GemmUniversalIN4cute5tupleIJiiiiEEENS1_10collective13CollectiveMmaINS1_34MainloopSm90TmaGmmaWarpSpecializedILi11ENS5_IJNS4_1CILi1EEESB_SB_EEENS1_32KernelTmaWarpSpecializedPingpongEEENS5_IJNSA_ILi64EEENSA_ILi96EEENSA_ILi128EEEEEEaNS5_IJlSB_lEEEaSJ_NS4_8TiledMMAINS4_8MMA_AtomIJNS4_4SM904GMMA26MMA_64x96x32_S32S8S8_SS_TNEEEENS4_6LayoutISC_NS5_IJNSA_ILi0EEESR_SR_EEEEENS5_IJNS4_10UnderscoreESU_SU_EEEEENS4_13SM90_TMA_LOADENS4_14ComposedLayoutINS4_7SwizzleILi3ELi4ELi3EEENS4_18smem_ptr_flag_bitsILi8EEENSQ_INS5_IJNSA_ILi8EEESH_EEENS5_IJSH_SB_EEEEEEEvNS4_8identityESX_S17_vS18_EENS_8epilogue10collective6detail29Sm90TmaWarpSpecializedAdapterINS1B_15DefaultEpilogueIaSJ_SJ_NS1A_6thread17LinearCombinationIaLi1EiiLNS1F_9ScaleType4KindE0ELNS_15FloatRoundStyleE2EaEENS1_15EpilogueDefaultEEEEEvvEEEEvNT_6ParamsE)
        .other          _ZN7cutlass13device_kernelINS_4gemm6kernel13GemmUniversalIN4cute5tupleIJiiiiEEENS1_10collective13CollectiveMmaINS1_34MainloopSm90TmaGmmaWarpSpecializedILi11ENS5_IJNS4_1CILi1EEESB_SB_EEENS1_32KernelTmaWarpSpecializedPingpongEEENS5_IJNSA_ILi64EEENSA_ILi96EEENSA_ILi128EEEEEEaNS5_IJlSB_lEEEaSJ_NS4_8TiledMMAINS4_8MMA_AtomIJNS4_4SM904GMMA26MMA_64x96x32_S32S8S8_SS_TNEEEENS4_6LayoutISC_NS5_IJNSA_ILi0EEESR_SR_EEEEENS5_IJNS4_10UnderscoreESU_SU_EEEEENS4_13SM90_TMA_LOADENS4_14ComposedLayoutINS4_7SwizzleILi3ELi4ELi3EEENS4_18smem_ptr_flag_bitsILi8EEENSQ_INS5_IJNSA_ILi8EEESH_EEENS5_IJSH_SB_EEEEEEEvNS4_8identityESX_S17_vS18_EENS_8epilogue10collective6detail29Sm90TmaWarpSpecializedAdapterINS1B_15DefaultEpilogueIaSJ_SJ_NS1A_6thread17LinearCombinationIaLi1EiiLNS1F_9ScaleType4KindE0ELNS_15FloatRoundStyleE2EaEENS1_15EpilogueDefaultEEEEEvvEEEEvNT_6ParamsE,@"STO_CUDA_ENTRY STV_DEFAULT"
_ZN7cutlass13device_kernelINS_4gemm6kernel13GemmUniversalIN4cute5tupleIJiiiiEEENS1_10collective13CollectiveMmaINS1_34MainloopSm90TmaGmmaWarpSpecializedILi11ENS5_IJNS4_1CILi1EEESB_SB_EEENS1_32KernelTmaWarpSpecializedPingpongEEENS5_IJNSA_ILi64EEENSA_ILi96EEENSA_ILi128EEEEEEaNS5_IJlSB_lEEEaSJ_NS4_8TiledMMAINS4_8MMA_AtomIJNS4_4SM904GMMA26MMA_64x96x32_S32S8S8_SS_TNEEEENS4_6LayoutISC_NS5_IJNSA_ILi0EEESR_SR_EEEEENS5_IJNS4_10UnderscoreESU_SU_EEEEENS4_13SM90_TMA_LOADENS4_14ComposedLayoutINS4_7SwizzleILi3ELi4ELi3EEENS4_18smem_ptr_flag_bitsILi8EEENSQ_INS5_IJNSA_ILi8EEESH_EEENS5_IJSH_SB_EEEEEEEvNS4_8identityESX_S17_vS18_EENS_8epilogue10collective6detail29Sm90TmaWarpSpecializedAdapterINS1B_15DefaultEpilogueIaSJ_SJ_NS1A_6thread17LinearCombinationIaLi1EiiLNS1F_9ScaleType4KindE0ELNS_15FloatRoundStyleE2EaEENS1_15EpilogueDefaultEEEEEvvEEEEvNT_6ParamsE:
[----:B------:R-:W0:Y:S02]  /*0000*/  LDC R1, c[0x0][0x28] ;  /* 0x00000a00ff017b82 */ /* 0x000e240000000800 */
[----:B0-----:R-:W-:Y:S01]  /*0010*/  VIADD R1, R1, 0xfffffff8 ;  /* 0xfffffff801017836 */ /* 0x001fe20000000000 */
[----:B------:R-:W0:Y:S01]  /*0020*/  S2R R5, SR_TID.X ;  /* 0x0000000000057919 */ /* 0x000e220000002100 */
[----:B------:R-:W-:Y:S01]  /*0030*/  ELECT P0, URZ, PT ;  /* 0x00000000003f782f */ /* 0x000fe20003800000 */
[----:B------:R-:W-:Y:S01]  /*0040*/  BSSY B0, `(.L_x_0) ;  /* 0x000000f000007945 */ /* 0x000fe20003800000 */
[--C-:B0-----:R-:W-:Y:S02]  /*0050*/  SHF.R.U32.HI R0, RZ, 0x5, R5.reuse ;  /* 0x00000005ff007819 */ /* 0x101fe40000011605 */
[----:B------:R-:W-:-:S03]  /*0060*/  SHF.R.U32.HI R4, RZ, 0x7, R5 ;  /* 0x00000007ff047819 */ /* 0x000fc60000011605 */
[----:B------:R-:W0:Y:S04]  /*0070*/  SHFL.IDX PT, R2, R0, RZ, 0x1f ;  /* 0x00001fff00027589 */ /* 0x000e2800000e0000 */
[----:B------:R1:W2:Y:S01]  /*0080*/  SHFL.IDX PT, R7, R4, RZ, 0x1f ;  /* 0x00001fff04077589 */ /* 0x0002a200000e0000 */
[----:B0-----:R-:W-:-:S13]  /*0090*/  ISETP.NE.OR P0, PT, R2, RZ, !P0 ;  /* 0x000000ff0200720c */ /* 0x001fda0004705670 */
[----:B-12---:R-:W-:Y:S05]  /*00a0*/  @P0 BRA `(.L_x_1) ;  /* 0x0000000000200947 */ /* 0x006fea0003800000 */
[----:B------:R-:W-:Y:S02]  /*00b0*/  ULDC.64 UR4, c[0x0][0x198] ;  /* 0x0000660000047ab9 */ /* 0x000fe40000000a00 */
[----:B------:R-:W-:Y:S02]  /*00c0*/  UIADD3 UR6, UP0, UR4, 0xf0, URZ ;  /* 0x000000f004067890 */ /* 0x000fe4000ff1e03f */
[----:B------:R-:W-:Y:S02]  /*00d0*/  UIADD3 UR4, UP1, UR4, 0x1f0, URZ ;  /* 0x000001f004047890 */ /* 0x000fe4000ff3e03f */
[----:B------:R-:W-:Y:S02]  /*00e0*/  UIADD3.X UR7, URZ, UR5, URZ, UP0, !UPT ;  /* 0x000000053f077290 */ /* 0x000fe400087fe43f */
[----:B------:R-:W-:-:S07]  /*00f0*/  UIADD3.X UR5, URZ, UR5, URZ, UP1, !UPT ;  /* 0x000000053f057290 */ /* 0x000fce0008ffe43f */
[----:B------:R0:W-:Y:S02]  /*0100*/  UTMACCTL.PF [UR6] ;  /* 0x00000000060079b9 */ /* 0x0001e40008040000 */
[----:B------:R0:W-:Y:S02]  /*0110*/  UTMACCTL.PF [UR4] ;  /* 0x00000000040079b9 */ /* 0x0001e40008040000 */
[----:B0-----:R-:W-:Y:S01]  /*0120*/  NOP ;  /* 0x0000000000007918 */ /* 0x001fe20000000000 */
.L_x_1:
[----:B------:R-:W-:Y:S05]  /*0130*/  BSYNC B0 ;  /* 0x0000000000007941 */ /* 0x000fea0003800000 */
.L_x_0:
[----:B------:R-:W0:Y:S02]  /*0140*/  SHFL.IDX PT, R3, R0, RZ, 0x1f ;  /* 0x00001fff00037589 */ /* 0x000e2400000e0000 */
[----:B0-----:R-:W-:-:S13]  /*0150*/  ISETP.NE.AND P0, PT, R3, RZ, PT ;  /* 0x000000ff0300720c */ /* 0x001fda0003f05270 */
[----:B------:R-:W-:Y:S05]  /*0160*/  @P0 BRA `(.L_x_2) ;  /* 0x00000000009c0947 */ /* 0x000fea0003800000 */
[----:B------:R-:W-:Y:S01]  /*0170*/  ELECT P0, URZ, PT ;  /* 0x00000000003f782f */ /* 0x000fe20003800000 */
[----:B------:R-:W-:-:S12]  /*0180*/  BSSY B0, `(.L_x_2) ;  /* 0x0000025000007945 */ /* 0x000fd80003800000 */
[----:B------:R-:W-:Y:S05]  /*0190*/  @!P0 BRA `(.L_x_3) ;  /* 0x00000000008c8947 */ /* 0x000fea0003800000 */
[----:B------:R-:W0:Y:S01]  /*01a0*/  S2UR UR8, SR_CgaCtaId ;  /* 0x00000000000879c3 */ /* 0x000e220000008800 */
[----:B------:R-:W-:Y:S01]  /*01b0*/  UMOV UR4, 0x400 ;  /* 0x0000040000047882 */ /* 0x000fe20000000000 */
[----:B------:R-:W-:Y:S01]  /*01c0*/  UMOV UR5, 0x1 ;  /* 0x0000000100057882 */ /* 0x000fe20000000000 */
[----:B------:R-:W-:Y:S02]  /*01d0*/  UMOV UR6, 0x80 ;  /* 0x0000008000067882 */ /* 0x000fe40000000000 */
[----:B------:R-:W-:-:S04]  /*01e0*/  UIADD3 UR6, -UR6, 0x100000, URZ ;  /* 0x0010000006067890 */ /* 0x000fc8000fffe13f */
[----:B------:R-:W-:Y:S02]  /*01f0*/  USHF.L.U32 UR7, UR6, 0xb, URZ ;  /* 0x0000000b06077899 */ /* 0x000fe4000800063f */
[----:B------:R-:W-:Y:S02]  /*0200*/  USHF.L.U32 UR6, UR6, 0x1, URZ ;  /* 0x0000000106067899 */ /* 0x000fe4000800063f */
[----:B0-----:R-:W-:Y:S02]  /*0210*/  ULEA UR8, UR8, UR4, 0x18 ;  /* 0x0000000408087291 */ /* 0x001fe4000f8ec03f */
[----:B------:R-:W-:-:S04]  /*0220*/  UIADD3 UR4, -UR5, 0x100000, URZ ;  /* 0x0010000005047890 */ /* 0x000fc8000fffe13f */
[----:B------:R-:W-:Y:S02]  /*0230*/  USHF.L.U32 UR5, UR4, 0xb, URZ ;  /* 0x0000000b04057899 */ /* 0x000fe4000800063f */
[----:B------:R-:W-:Y:S01]  /*0240*/  USHF.L.U32 UR4, UR4, 0x1, URZ ;  /* 0x0000000104047899 */ /* 0x000fe2000800063f */
[----:B------:R-:W0:Y:S11]  /*0250*/  FENCE.VIEW.ASYNC.S ;  /* 0x00000000000073c6 */ /* 0x000e360000000000 */
[----:B0-----:R0:W1:Y:S01]  /*0260*/  SYNCS.EXCH.64 URZ, [UR8], UR4 ;  /* 0x00000004083f75b2 */ /* 0x0010620008000100 */
[----:B------:R0:W2:Y:S01]  /*0270*/  SYNCS.EXCH.64 URZ, [UR8+0x58], UR6 ;  /* 0x00005806083f75b2 */ /* 0x0000a20008000100 */
[----:B------:R0:W3:Y:S01]  /*0280*/  SYNCS.EXCH.64 URZ, [UR8+0x8], UR4 ;  /* 0x00000804083f75b2 */ /* 0x0000e20008000100 */
[----:B------:R0:W4:Y:S01]  /*0290*/  SYNCS.EXCH.64 URZ, [UR8+0x60], UR6 ;  /* 0x00006006083f75b2 */ /* 0x0001220008000100 */
[----:B------:R0:W0:Y:S01]  /*02a0*/  SYNCS.EXCH.64 URZ, [UR8+0x10], UR4 ;  /* 0x00001004083f75b2 */ /* 0x0000220008000100 */
        /* <DEDUP_REMOVED lines=17> */
[----:B------:R-:W-:Y:S01]  /*03c0*/  NOP ;  /* 0x0000000000007918 */ /* 0x000fe20000000000 */
.L_x_3:
[----:B0-----:R-:W-:Y:S05]  /*03d0*/  BSYNC B0 ;  /* 0x0000000000007941 */ /* 0x001fea0003800000 */
.L_x_2:
[----:B------:R-:W0:Y:S01]  /*03e0*/  SHFL.IDX PT, R6, R0, RZ, 0x1f ;  /* 0x00001fff00067589 */ /* 0x000e2200000e0000 */
[----:B------:R-:W-:Y:S01]  /*03f0*/  ELECT P0, URZ, PT ;  /* 0x00000000003f782f */ /* 0x000fe20003800000 */
[----:B------:R-:W-:Y:S01]  /*0400*/  NOP ;  /* 0x0000000000007918 */ /* 0x000fe20000000000 */
[----:B------:R-:W-:Y:S01]  /*0410*/  ELECT P1, URZ, PT ;  /* 0x00000000003f782f */ /* 0x000fe20003820000 */
[----:B------:R5:W1:Y:S01]  /*0420*/  SHFL.IDX PT, R3, R0, RZ, 0x1f ;  /* 0x00001fff00037589 */ /* 0x000a6200000e0000 */
[----:B------:R-:W-:Y:S01]  /*0430*/  UMOV UR4, 0x20 ;  /* 0x0000002000047882 */ /* 0x000fe20000000000 */
[----:B------:R-:W-:Y:S01]  /*0440*/  UMOV UR11, 0x80 ;  /* 0x00000080000b7882 */ /* 0x000fe20000000000 */
[----:B------:R-:W-:Y:S01]  /*0450*/  NOP ;  /* 0x0000000000007918 */ /* 0x000fe20000000000 */
[----:B------:R-:W2:Y:S01]  /*0460*/  SHFL.IDX PT, R4, R4, RZ, 0x1f ;  /* 0x00001fff04047589 */ /* 0x000ea200000e0000 */
[C---:B------:R-:W-:Y:S01]  /*0470*/  VIADD R31, R7.reuse, 0xffffffff ;  /* 0xffffffff071f7836 */ /* 0x040fe20000000000 */
[----:B------:R-:W-:Y:S01]  /*0480*/  ULDC.64 UR36, c[0x0][0x208] ;  /* 0x0000820000247ab9 */ /* 0x000fe20000000a00 */
[----:B------:R-:W-:-:S02]  /*0490*/  ISETP.NE.AND P2, PT, R7, RZ, PT ;  /* 0x000000ff0700720c */ /* 0x000fc40003f45270 */
[----:B-----5:R-:W-:Y:S02]  /*04a0*/  SHF.R.S32.HI R0, RZ, 0x1f, R5 ;  /* 0x0000001fff007819 */ /* 0x020fe40000011405 */
[----:B------:R-:W-:Y:S02]  /*04b0*/  ISETP.GE.U32.AND P3, PT, R31, 0x2, PT ;  /* 0x000000021f00780c */ /* 0x000fe40003f66070 */
[----:B------:R-:W-:-:S04]  /*04c0*/  LEA.HI R0, R0, R5, RZ, 0x7 ;  /* 0x0000000500007211 */ /* 0x000fc800078f38ff */
[----:B------:R-:W-:Y:S02]  /*04d0*/  LOP3.LUT R0, R0, 0xffffff80, RZ, 0xc0, !PT ;  /* 0xffffff8000007812 */ /* 0x000fe400078ec0ff */
[----:B0-----:R-:W-:Y:S02]  /*04e0*/  ISETP.NE.OR P0, PT, R6, RZ, !P0 ;  /* 0x000000ff0600720c */ /* 0x001fe40004705670 */
[----:B-1----:R-:W-:Y:S02]  /*04f0*/  ISETP.NE.OR P1, PT, R3, RZ, !P1 ;  /* 0x000000ff0300720c */ /* 0x002fe40004f25670 */
[----:B------:R-:W-:Y:S02]  /*0500*/  SHF.R.S32.HI R3, RZ, 0x1f, R2 ;  /* 0x0000001fff037819 */ /* 0x000fe40000011402 */
[----:B--2---:R-:W-:Y:S01]  /*0510*/  R2UR UR43, R4 ;  /* 0x00000000042b72ca */ /* 0x004fe200000e0000 */
[----:B------:R-:W-:Y:S01]  /*0520*/  IMAD.IADD R4, R5, 0x1, -R0 ;  /* 0x0000000105047824 */ /* 0x000fe200078e0a00 */
[----:B------:R-:W-:-:S05]  /*0530*/  LEA.HI R3, R3, R2, RZ, 0x2 ;  /* 0x0000000203037211 */ /* 0x000fca00078f10ff */
[----:B------:R-:W-:Y:S01]  /*0540*/  VOTEU.ALL UP0, P0 ;  /* 0x00000000003f7886 */ /* 0x000fe20000000000 */
[----:B------:R-:W-:Y:S01]  /*0550*/  LOP3.LUT R3, R3, 0xfffffffc, RZ, 0xc0, !PT ;  /* 0xfffffffc03037812 */ /* 0x000fe200078ec0ff */
[----:B------:R-:W-:-:S03]  /*0560*/  VOTEU.ALL UP1, P1 ;  /* 0x00000000003f7886 */ /* 0x000fc60000820000 */
[----:B------:R-:W0:Y:S01]  /*0570*/  @!UP0 S2UR UR7, SR_CgaCtaId ;  /* 0x00000000000789c3 */ /* 0x000e220000008800 */
[----:B------:R-:W-:Y:S01]  /*0580*/  @!UP0 UMOV UR6, 0x400 ;  /* 0x0000040000068882 */ /* 0x000fe20000000000 */
[----:B------:R-:W-:-:S04]  /*0590*/  @!UP0 UIADD3 UR4, -UR4, 0x100000, URZ ;  /* 0x0010000004048890 */ /* 0x000fc8000fffe13f */
[----:B------:R-:W-:Y:S02]  /*05a0*/  @!UP0 USHF.L.U32 UR5, UR4, 0xb, URZ ;  /* 0x0000000b04058899 */ /* 0x000fe4000800063f */
[----:B------:R-:W-:Y:S01]  /*05b0*/  @!UP0 USHF.L.U32 UR4, UR4, 0x1, URZ ;  /* 0x0000000104048899 */ /* 0x000fe2000800063f */
[----:B------:R-:W-:Y:S01]  /*05c0*/  IMAD.IADD R14, R2, 0x1, -R3 ;  /* 0x00000001020e7824 */ /* 0x000fe200078e0a03 */
[----:B------:R-:W-:Y:S01]  /*05d0*/  @!UP1 UMOV UR9, 0x400 ;  /* 0x0000040000099882 */ /* 0x000fe20000000000 */
[----:B------:R-:W-:Y:S01]  /*05e0*/  VOTEU.ALL UP2, P1 ;  /* 0x00000000003f7886 */ /* 0x000fe20000840000 */
[----:B------:R-:W-:Y:S01]  /*05f0*/  VOTEU.ALL UP3, P1 ;  /* 0x00000000003f7886 */ /* 0x000fe20000860000 */
[----:B------:R-:W-:Y:S01]  /*0600*/  VOTEU.ALL UP4, P1 ;  /* 0x00000000003f7886 */ /* 0x000fe20000880000 */
[----:B------:R-:W1:Y:S01]  /*0610*/  @!UP1 S2UR UR10, SR_CgaCtaId ;  /* 0x00000000000a99c3 */ /* 0x000e620000008800 */
[----:B------:R-:W-:Y:S01]  /*0620*/  VOTEU.ALL UP5, P1 ;  /* 0x00000000003f7886 */ /* 0x000fe200008a0000 */
[----:B0-----:R-:W-:-:S02]  /*0630*/  @!UP0 ULEA UR8, UR7, UR6, 0x18 ;  /* 0x0000000607088291 */ /* 0x001fc4000f8ec03f */
[----:B------:R-:W-:-:S04]  /*0640*/  @!UP1 UIADD3 UR6, -UR11, 0x100000, URZ ;  /* 0x001000000b069890 */ /* 0x000fc8000fffe13f */
[----:B------:R-:W-:Y:S02]  /*0650*/  @!UP1 USHF.L.U32 UR7, UR6, 0xb, URZ ;  /* 0x0000000b06079899 */ /* 0x000fe4000800063f */
[----:B------:R-:W-:Y:S01]  /*0660*/  @!UP1 USHF.L.U32 UR6, UR6, 0x1, URZ ;  /* 0x0000000106069899 */ /* 0x000fe2000800063f */
[----:B------:R-:W-:Y:S01]  /*0670*/  VOTEU.ALL UP0, P0 ;  /* 0x00000000003f7886 */ /* 0x000fe20000000000 */
[----:B-1----:R-:W-:Y:S01]  /*0680*/  @!UP1 ULEA UR9, UR10, UR9, 0x18 ;  /* 0x000000090a099291 */ /* 0x002fe2000f8ec03f */
[----:B------:R-:W-:Y:S02]  /*0690*/  VOTEU.ALL UP1, P0 ;  /* 0x00000000003f7886 */ /* 0x000fe40000020000 */
[----:B------:R-:W-:Y:S01]  /*06a0*/  ULDC.64 UR10, c[0x0][0x598] ;  /* 0x00016600000a7ab9 */ /* 0x000fe20000000a00 */
[----:B------:R-:W-:Y:S01]  /*06b0*/  ISETP.NE.AND P0, PT, R14, 0x3, PT ;  /* 0x000000030e00780c */ /* 0x000fe20003f05270 */
[----:B------:R-:W0:Y:S02]  /*06c0*/  FENCE.VIEW.ASYNC.S ;  /* 0x00000000000073c6 */ /* 0x000e240000000000 */
[----:B0-----:R0:W3:Y:S01]  /*06d0*/  @!UP0 SYNCS.EXCH.64 URZ, [UR8+0xe0], UR4 ;  /* 0x0000e004083f85b2 */ /* 0x0010e20008000100 */
[----:B------:R-:W-:-:S02]  /*06e0*/  ISETP.NE.U32.AND P1, PT, RZ, UR10, PT ;  /* 0x0000000aff007c0c */ /* 0x000fc4000bf25070 */
[----:B------:R-:W-:Y:S02]  /*06f0*/  ISETP.EQ.OR P0, PT, R14, RZ, !P0 ;  /* 0x000000ff0e00720c */ /* 0x000fe40004702670 */
[----:B------:R-:W-:Y:S02]  /*0700*/  ISETP.NE.AND.EX P1, PT, RZ, UR11, PT, P1 ;  /* 0x0000000bff007c0c */ /* 0x000fe4000bf25310 */
[----:B------:R-:W-:-:S04]  /*0710*/  ISETP.EQ.AND P0, PT, R7, RZ, P0 ;  /* 0x000000ff0700720c */ /* 0x000fc80000702270 */
[----:B------:R-:W-:-:S04]  /*0720*/  SEL R23, RZ, 0x1, !P0 ;  /* 0x00000001ff177807 */ /* 0x000fc80004000000 */
[----:B------:R-:W-:Y:S01]  /*0730*/  SEL R23, R23, 0x2, P3 ;  /* 0x0000000217177807 */ /* 0x000fe20001800000 */
[----:B------:R0:W3:Y:S01]  /*0740*/  @!UP1 SYNCS.EXCH.64 URZ, [UR8+0xe8], UR4 ;  /* 0x0000e804083f95b2 */ /* 0x0000e20008000100 */
[----:B------:R-:W-:Y:S01]  /*0750*/  NOP ;  /* 0x0000000000007918 */ /* 0x000fe20000000000 */
[----:B------:R0:W3:Y:S01]  /*0760*/  @!UP2 SYNCS.EXCH.64 URZ, [UR9+0xc0], UR6 ;  /* 0x0000c006093fa5b2 */ /* 0x0000e20008000100 */
[----:B------:R0:W3:Y:S01]  /*0770*/  @!UP3 SYNCS.EXCH.64 URZ, [UR9+0xc8], UR6 ;  /* 0x0000c806093fb5b2 */ /* 0x0000e20008000100 */
[----:B------:R0:W3:Y:S01]  /*0780*/  @!UP4 SYNCS.EXCH.64 URZ, [UR9+0xd0], UR6 ;  /* 0x0000d006093fc5b2 */ /* 0x0000e20008000100 */
[----:B------:R0:W3:Y:S01]  /*0790*/  @!UP5 SYNCS.EXCH.64 URZ, [UR9+0xd8], UR6 ;  /* 0x0000d806093fd5b2 */ /* 0x0000e20008000100 */
[----:B------:R-:W-:Y:S01]  /*07a0*/  NOP ;  /* 0x0000000000007918 */ /* 0x000fe20000000000 */
[----:B---34-:R-:W-:Y:S06]  /*07b0*/  BAR.SYNC.DEFER_BLOCKING 0x0 ;  /* 0x0000000000007b1d */ /* 0x018fec0000010000 */
[----:B0-----:R-:W-:Y:S05]  /*07c0*/  @!P1 BRA `(.L_x_4) ;  /* 0x00000000001c9947 */ /* 0x001fea0003800000 */
[----:B------:R-:W0:Y:S02]  /*07d0*/  LDC.64 R2, c[0x0][0x598] ;  /* 0x00016600ff027b82 */ /* 0x000e240000000a00 */
[----:B0-----:R-:W2:Y:S02]  /*07e0*/  LDG.E.64 R2, desc[UR36][R2.64] ;  /* 0x0000002402027981 */ /* 0x001ea4000c1e1b00 */
[----:B--2---:R-:W-:-:S04]  /*07f0*/  ISETP.NE.U32.AND P0, PT, R2, RZ, PT ;  /* 0x000000ff0200720c */ /* 0x004fc80003f05070 */
[----:B------:R-:W-:-:S13]  /*0800*/  ISETP.NE.AND.EX P0, PT, R3, RZ, PT, P0 ;  /* 0x000000ff0300720c */ /* 0x000fda0003f05300 */
[----:B------:R-:W-:Y:S05]  /*0810*/  @!P0 BRA `(.L_x_4) ;  /* 0x0000000000088947 */ /* 0x000fea0003800000 */
[----:B------:R1:W5:Y:S01]  /*0820*/  LD.E R72, desc[UR36][R2.64] ;  /* 0x0000002402487980 */ /* 0x000362000c101900 */
[----:B------:R-:W-:Y:S05]  /*0830*/  BRA `(.L_x_5) ;  /* 0x0000000000247947 */ /* 0x000fea0003800000 */
.L_x_4:
[----:B------:R-:W-:Y:S02]  /*0840*/  ULDC.64 UR4, c[0x0][0x588] ;  /* 0x0001620000047ab9 */ /* 0x000fe40000000a00 */
[----:B------:R-:W-:-:S04]  /*0850*/  ISETP.NE.U32.AND P0, PT, RZ, UR4, PT ;  /* 0x00000004ff007c0c */ /* 0x000fc8000bf05070 */
[----:B------:R-:W-:-:S13]  /*0860*/  ISETP.NE.AND.EX P0, PT, RZ, UR5, PT, P0 ;  /* 0x00000005ff007c0c */ /* 0x000fda000bf05300 */
[----:B------:R-:W-:Y:S05]  /*0870*/  @!P0 BRA `(.L_x_6) ;  /* 0x00000000000c8947 */ /* 0x000fea0003800000 */
[----:B------:R-:W0:Y:S02]  /*0880*/  LDC.64 R72, c[0x0][0x588] ;  /* 0x00016200ff487b82 */ /* 0x000e240000000a00 */
[----:B0-----:R0:W5:Y:S01]  /*0890*/  LDG.E R72, desc[UR36][R72.64] ;  /* 0x0000002448487981 */ /* 0x001162000c1e1900 */
[----:B------:R-:W-:Y:S05]  /*08a0*/  BRA `(.L_x_5) ;  /* 0x0000000000087947 */ /* 0x000fea0003800000 */
.L_x_6:
[----:B------:R-:W-:Y:S02]  /*08b0*/  ULDC UR4, c[0x0][0x580] ;  /* 0x0001600000047ab9 */ /* 0x000fe40000000800 */
[----:B------:R-:W-:-:S07]  /*08c0*/  IMAD.U32 R72, RZ, RZ, UR4 ;  /* 0x00000004ff487e24 */ /* 0x000fce000f8e00ff */
.L_x_5:
[----:B------:R-:W-:Y:S02]  /*08d0*/  ULDC.64 UR4, c[0x0][0x5a0] ;  /* 0x0001680000047ab9 */ /* 0x000fe40000000a00 */
[----:B------:R-:W-:-:S04]  /*08e0*/  ISETP.NE.U32.AND P0, PT, RZ, UR4, PT ;  /* 0x00000004ff007c0c */ /* 0x000fc8000bf05070 */
[----:B------:R-:W-:-:S13]  /*08f0*/  ISETP.NE.AND.EX P0, PT, RZ, UR5, PT, P0 ;  /* 0x00000005ff007c0c */ /* 0x000fda000bf05300 */
[----:B------:R-:W-:Y:S05]  /*0900*/  @!P0 BRA `(.L_x_7) ;  /* 0x00000000001c8947 */ /* 0x000fea0003800000 */
[----:B-1----:R-:W1:Y:S02]  /*0910*/  LDC.64 R2, c[0x0][0x5a0] ;  /* 0x00016800ff027b82 */ /* 0x002e640000000a00 */
[----:B-1----:R-:W2:Y:S02]  /*0920*/  LDG.E.64 R2, desc[UR36][R2.64] ;  /* 0x0000002402027981 */ /* 0x002ea4000c1e1b00 */
[----:B--2---:R-:W-:-:S04]  /*0930*/  ISETP.NE.U32.AND P0, PT, R2, RZ, PT ;  /* 0x000000ff0200720c */ /* 0x004fc80003f05070 */
[----:B------:R-:W-:-:S13]  /*0940*/  ISETP.NE.AND.EX P0, PT, R3, RZ, PT, P0 ;  /* 0x000000ff0300720c */ /* 0x000fda0003f05300 */
[----:B------:R-:W-:Y:S05]  /*0950*/  @!P0 BRA `(.L_x_7) ;  /* 0x0000000000088947 */ /* 0x000fea0003800000 */
[----:B0-----:R2:W5:Y:S01]  /*0960*/  LD.E R73, desc[UR36][R2.64] ;  /* 0x0000002402497980 */ /* 0x001562000c101900 */
[----:B------:R-:W-:Y:S05]  /*0970*/  BRA `(.L_x_8) ;  /* 0x0000000000247947 */ /* 0x000fea0003800000 */
.L_x_7:
[----:B------:R-:W-:Y:S02]  /*0980*/  ULDC.64 UR4, c[0x0][0x590] ;  /* 0x0001640000047ab9 */ /* 0x000fe40000000a00 */
[----:B------:R-:W-:-:S04]  /*0990*/  ISETP.NE.U32.AND P0, PT, RZ, UR4, PT ;  /* 0x00000004ff007c0c */ /* 0x000fc8000bf05070 */
[----:B------:R-:W-:-:S13]  /*09a0*/  ISETP.NE.AND.EX P0, PT, RZ, UR5, PT, P0 ;  /* 0x00000005ff007c0c */ /* 0x000fda000bf05300 */
[----:B------:R-:W-:Y:S05]  /*09b0*/  @!P0 BRA `(.L_x_9) ;  /* 0x00000000000c8947 */ /* 0x000fea0003800000 */
[----:B-1----:R-:W0:Y:S02]  /*09c0*/  LDC.64 R2, c[0x0][0x590] ;  /* 0x00016400ff027b82 */ /* 0x002e240000000a00 */
[----:B0-----:R0:W5:Y:S01]  /*09d0*/  LDG.E R73, desc[UR36][R2.64] ;  /* 0x0000002402497981 */ /* 0x001162000c1e1900 */
[----:B------:R-:W-:Y:S05]  /*09e0*/  BRA `(.L_x_8) ;  /* 0x0000000000087947 */ /* 0x000fea0003800000 */
.L_x_9:
[----:B------:R-:W-:Y:S02]  /*09f0*/  ULDC UR4, c[0x0][0x584] ;  /* 0x0001610000047ab9 */ /* 0x000fe40000000800 */
[----:B0-----:R-:W-:-:S07]  /*0a00*/  IMAD.U32 R73, RZ, RZ, UR4 ;  /* 0x00000004ff497e24 */ /* 0x001fce000f8e00ff */
.L_x_8:
[----:B012---:R-:W0:Y:S01]  /*0a10*/  LDC R2, c[0x0][0x65c] ;  /* 0x00019700ff027b82 */ /* 0x007e220000000800 */
[----:B------:R-:W1:Y:S01]  /*0a20*/  S2R R15, SR_CTAID.Y ;  /* 0x00000000000f7919 */ /* 0x000e620000002600 */
[----:B------:R-:W-:Y:S01]  /*0a30*/  ULDC UR6, c[0x0][0x28c] ;  /* 0x0000a30000067ab9 */ /* 0x000fe20000000800 */
[----:B------:R-:W-:Y:S01]  /*0a40*/  ISETP.NE.AND P0, PT, R7, 0x2, PT ;  /* 0x000000020700780c */ /* 0x000fe20003f05270 */
[----:B------:R-:W-:Y:S01]  /*0a50*/  UIADD3 UR6, UR6, 0x7f, URZ ;  /* 0x0000007f06067890 */ /* 0x000fe2000fffe03f */
[----:B------:R-:W2:Y:S01]  /*0a60*/  S2R R6, SR_CTAID.X ;  /* 0x0000000000067919 */ /* 0x000ea20000002500 */
[----:B------:R-:W-:Y:S01]  /*0a70*/  UMOV UR38, URZ ;  /* 0x0000003f00267c82 */ /* 0x000fe20008000000 */
[----:B------:R-:W-:Y:S01]  /*0a80*/  UMOV UR39, URZ ;  /* 0x0000003f00277c82 */ /* 0x000fe20008000000 */
[----:B------:R-:W-:Y:S01]  /*0a90*/  USHF.R.S32.HI UR7, URZ, 0x1f, UR6 ;  /* 0x0000001f3f077899 */ /* 0x000fe20008011406 */
[----:B------:R-:W-:-:S03]  /*0aa0*/  ULDC.64 UR8, c[0x0][0x650] ;  /* 0x0001940000087ab9 */ /* 0x000fc60000000a00 */
[----:B------:R-:W-:-:S04]  /*0ab0*/  ULEA.HI UR7, UR7, UR6, URZ, 0x7 ;  /* 0x0000000607077291 */ /* 0x000fc8000f8f383f */
[----:B------:R-:W-:Y:S01]  /*0ac0*/  USHF.R.S32.HI UR40, URZ, 0x7, UR7 ;  /* 0x000000073f287899 */ /* 0x000fe20008011407 */
[----:B0-----:R-:W-:-:S13]  /*0ad0*/  ISETP.NE.AND P1, PT, R2, 0x1, PT ;  /* 0x000000010200780c */ /* 0x001fda0003f25270 */
[----:B------:R-:W2:Y:S01]  /*0ae0*/  @P1 LDC R17, c[0x0][0x10] ;  /* 0x00000400ff111b82 */ /* 0x000ea20000000800 */
[----:B-1----:R-:W-:Y:S02]  /*0af0*/  @P1 IMAD.MOV.U32 R8, RZ, RZ, R15 ;  /* 0x000000ffff081224 */ /* 0x002fe400078e000f */
[----:B------:R-:W-:Y:S02]  /*0b00*/  @P1 IMAD.MOV.U32 R9, RZ, RZ, RZ ;  /* 0x000000ffff091224 */ /* 0x000fe400078e00ff */
[----:B------:R-:W-:-:S03]  /*0b10*/  @P1 IMAD.MOV.U32 R7, RZ, RZ, RZ ;  /* 0x000000ffff071224 */ /* 0x000fc600078e00ff */
[----:B------:R-:W0:Y:S01]  /*0b20*/  @!P1 LDC R3, c[0x0][0xc] ;  /* 0x00000300ff039b82 */ /* 0x000e220000000800 */
[----:B------:R-:W-:Y:S01]  /*0b30*/  ULDC UR4, c[0x0][0xc] ;  /* 0x0000030000047ab9 */ /* 0x000fe20000000800 */
[----:B------:R-:W-:Y:S02]  /*0b40*/  ULDC UR5, c[0x0][0x10] ;  /* 0x0000040000057ab9 */ /* 0x000fe40000000800 */
[----:B------:R-:W-:-:S04]  /*0b50*/  UIMAD.WIDE.U32 UR4, UR4, UR5, URZ ;  /* 0x00000005040472a5 */ /* 0x000fc8000f8e003f */
[----:B------:R-:W1:Y:S01]  /*0b60*/  LDC R0, c[0x0][0x14] ;  /* 0x00000500ff007b82 */ /* 0x000e620000000800 */
[----:B--2---:R-:W-:-:S04]  /*0b70*/  @P1 IMAD.WIDE.U32 R16, R6, R17, R8 ;  /* 0x0000001106101225 */ /* 0x004fc800078e0008 */
[----:B------:R-:W-:Y:S02]  /*0b80*/  @P1 IMAD.IADD R17, R17, 0x1, R7 ;  /* 0x0000000111111824 */ /* 0x000fe400078e0207 */
[----:B------:R-:W-:Y:S02]  /*0b90*/  IMAD.MOV.U32 R7, RZ, RZ, RZ ;  /* 0x000000ffff077224 */ /* 0x000fe400078e00ff */
[----:B0-----:R-:W-:-:S04]  /*0ba0*/  @!P1 IMAD.WIDE.U32 R8, R3, R15, R6 ;  /* 0x0000000f03089225 */ /* 0x001fc800078e0006 */
[----:B------:R-:W-:Y:S02]  /*0bb0*/  @!P1 IMAD.MOV.U32 R16, RZ, RZ, R8 ;  /* 0x000000ffff109224 */ /* 0x000fe400078e0008 */
[----:B-1----:R-:W-:-:S04]  /*0bc0*/  IMAD.WIDE.U32 R10, R0, UR4, RZ ;  /* 0x00000004000a7c25 */ /* 0x002fc8000f8e00ff */
[----:B------:R-:W-:Y:S01]  /*0bd0*/  IMAD R3, R0, UR5, RZ ;  /* 0x0000000500037c24 */ /* 0x000fe2000f8e02ff */
[----:B------:R0:W-:Y:S01]  /*0be0*/  STL.64 [R1], R10 ;  /* 0x0000000a01007387 */ /* 0x0001e20000100a00 */
[----:B------:R-:W-:Y:S02]  /*0bf0*/  @!P1 IMAD.MOV.U32 R17, RZ, RZ, R9 ;  /* 0x000000ffff119224 */ /* 0x000fe400078e0009 */
[----:B------:R-:W-:Y:S01]  /*0c00*/  IMAD.IADD R0, R11, 0x1, R3 ;  /* 0x000000010b007824 */ /* 0x000fe200078e0203 */
[----:B------:R-:W-:Y:S06]  /*0c10*/  @P0 BRA `(.L_x_10) ;  /* 0x0000000000200947 */ /* 0x000fec0003800000 */
[----:B------:R-:W-:Y:S01]  /*0c20*/  UISETP.GE.U32.AND UP0, UPT, UR40, 0xb, UPT ;  /* 0x0000000b2800788c */ /* 0x000fe2000bf06070 */
[----:B------:R-:W-:Y:S01]  /*0c30*/  IADD3 R16, P0, R16, R10, RZ ;  /* 0x0000000a10107210 */ /* 0x000fe20007f1e0ff */
[----:B------:R-:W-:Y:S01]  /*0c40*/  UIMAD.WIDE.U32 UR4, UR40, -0x45d1745d, URZ ;  /* 0xba2e8ba3280478a5 */ /* 0x000fe2000f8e003f */
[----:B------:R-:W-:-:S03]  /*0c50*/  UMOV UR39, URZ ;  /* 0x0000003f00277c82 */ /* 0x000fc60008000000 */
[----:B------:R-:W-:Y:S01]  /*0c60*/  USHF.R.U32.HI UR4, URZ, 0x3, UR5 ;  /* 0x000000033f047899 */ /* 0x000fe20008011605 */
[----:B------:R-:W-:-:S03]  /*0c70*/  IMAD.X R17, R0, 0x1, R17, P0 ;  /* 0x0000000100117824 */ /* 0x000fc600000e0611 */
[----:B------:R-:W-:Y:S02]  /*0c80*/  UIMAD UR38, UR4, -0xb, UR40 ;  /* 0xfffffff5042678a4 */ /* 0x000fe4000f8e0228 */
[----:B------:R-:W-:-:S12]  /*0c90*/  @UP0 ULOP3.LUT UR39, UR4, 0x1, URZ, 0xc0, !UPT ;  /* 0x0000000104270892 */ /* 0x000fd8000f8ec03f */
.L_x_10:
[----:B------:R-:W-:Y:S01]  /*0ca0*/  ISETP.GE.U32.AND P0, PT, R16, UR8, PT ;  /* 0x0000000810007c0c */ /* 0x000fe2000bf06070 */
[----:B------:R-:W-:Y:S01]  /*0cb0*/  IMAD.MOV.U32 R22, RZ, RZ, -0x1 ;  /* 0xffffffffff167424 */ /* 0x000fe200078e00ff */
[----:B------:R-:W-:Y:S01]  /*0cc0*/  PRMT R3, RZ, 0x7610, R3 ;  /* 0x00007610ff037816 */ /* 0x000fe20000000003 */
[----:B------:R-:W-:Y:S01]  /*0cd0*/  IMAD.MOV.U32 R19, RZ, RZ, -0x1 ;  /* 0xffffffffff137424 */ /* 0x000fe200078e00ff */
[----:B------:R-:W-:Y:S01]  /*0ce0*/  ISETP.GE.U32.AND.EX P0, PT, R17, UR9, PT, P0 ;  /* 0x0000000911007c0c */ /* 0x000fe2000bf06100 */
[----:B------:R-:W-:-:S12]  /*0cf0*/  IMAD.MOV.U32 R18, RZ, RZ, -0x1 ;  /* 0xffffffffff127424 */ /* 0x000fd800078e00ff */
[----:B------:R-:W-:Y:S05]  /*0d00*/  @P0 BRA `(.L_x_11) ;  /* 0x0000000400580947 */ /* 0x000fea0003800000 */
[----:B------:R-:W1:Y:S01]  /*0d10*/  LDC.64 R20, c[0x0][0x628] ;  /* 0x00018a00ff147b82 */ /* 0x000e620000000a00 */
[----:B------:R-:W-:Y:S02]  /*0d20*/  IMAD.MOV.U32 R8, RZ, RZ, R16 ;  /* 0x000000ffff087224 */ /* 0x000fe400078e0010 */
[----:B------:R-:W-:-:S05]  /*0d30*/  IMAD.MOV.U32 R9, RZ, RZ, R17 ;  /* 0x000000ffff097224 */ /* 0x000fca00078e0011 */
[----:B------:R-:W2:Y:S08]  /*0d40*/  LDC R18, c[0x0][0x630] ;  /* 0x00018c00ff127b82 */ /* 0x000eb00000000800 */
[----:B------:R-:W3:Y:S01]  /*0d50*/  LDC.64 R24, c[0x0][0x620] ;  /* 0x00018800ff187b82 */ /* 0x000ee20000000a00 */
[----:B-1----:R-:W-:-:S04]  /*0d60*/  ISETP.NE.U32.AND P0, PT, R20, RZ, PT ;  /* 0x000000ff1400720c */ /* 0x002fc80003f05070 */
[----:B------:R-:W-:-:S13]  /*0d70*/  ISETP.NE.AND.EX P0, PT, R21, RZ, PT, P0 ;  /* 0x000000ff1500720c */ /* 0x000fda0003f05300 */
[----:B--23--:R-:W-:Y:S05]  /*0d80*/  @!P0 BRA `(.L_x_12) ;  /* 0x0000000000288947 */ /* 0x00cfea0003800000 */
[----:B------:R-:W1:Y:S02]  /*0d90*/  LDC R3, c[0x0][0x634] ;  /* 0x00018d00ff037b82 */ /* 0x000e640000000800 */
[----:B-1----:R-:W-:-:S05]  /*0da0*/  IADD3 R3, P0, R16, R3, RZ ;  /* 0x0000000310037210 */ /* 0x002fca0007f1e0ff */
[----:B------:R-:W-:-:S04]  /*0db0*/  IMAD.X R19, RZ, RZ, R17, P0 ;  /* 0x000000ffff137224 */ /* 0x000fc800000e0611 */
[----:B------:R-:W-:-:S04]  /*0dc0*/  IMAD.WIDE.U32 R8, R19, R20, RZ ;  /* 0x0000001413087225 */ /* 0x000fc800078e00ff */
[----:B0-----:R-:W-:-:S04]  /*0dd0*/  IMAD.WIDE.U32 R10, P0, R3, R21, R8 ;  /* 0x00000015030a7225 */ /* 0x001fc80007800008 */
[----:B------:R-:W-:-:S04]  /*0de0*/  IMAD.WIDE.U32 R8, R3, R20, RZ ;  /* 0x0000001403087225 */ /* 0x000fc800078e00ff */
[----:B------:R-:W-:Y:S01]  /*0df0*/  IMAD.X R13, RZ, RZ, RZ, P0 ;  /* 0x000000ffff0d7224 */ /* 0x000fe200000e06ff */
[----:B------:R-:W-:Y:S01]  /*0e00*/  IADD3 RZ, P0, R9, R10, RZ ;  /* 0x0000000a09ff7210 */ /* 0x000fe20007f1e0ff */
[----:B------:R-:W-:-:S04]  /*0e10*/  IMAD.MOV.U32 R12, RZ, RZ, R11 ;  /* 0x000000ffff0c7224 */ /* 0x000fc800078e000b */
[----:B------:R-:W-:-:S08]  /*0e20*/  IMAD.WIDE.U32.X R8, R19, R21, R12, P0 ;  /* 0x0000001513087225 */ /* 0x000fd000000e040c */
.L_x_12:
[-CC-:B------:R-:W-:Y:S01]  /*0e30*/  SHF.R.U64 R30, R8, R18.reuse, R9.reuse ;  /* 0x00000012081e7219 */ /* 0x180fe20000001209 */
[----:B------:R-:W1:Y:S01]  /*0e40*/  LDC R12, c[0x0][0x618] ;  /* 0x00018600ff0c7b82 */ /* 0x000e620000000800 */
[----:B------:R-:W-:Y:S01]  /*0e50*/  SHF.R.U32.HI R7, RZ, R18, R9 ;  /* 0x00000012ff077219 */ /* 0x000fe20000011609 */
[----:B------:R-:W-:Y:S01]  /*0e60*/  ULDC UR4, c[0x0][0x150] ;  /* 0x0000540000047ab9 */ /* 0x000fe20000000800 */
[----:B0-----:R-:W-:Y:S02]  /*0e70*/  IADD3 R11, P0, RZ, -R30, RZ ;  /* 0x8000001eff0b7210 */ /* 0x001fe40007f1e0ff */
[----:B------:R-:W-:-:S03]  /*0e80*/  I2FP.F32.U32 R3, R6 ;  /* 0x0000000600037245 */ /* 0x000fc60000201000 */
[----:B------:R-:W0:Y:S01]  /*0e90*/  LDC.64 R26, c[0x0][0x640] ;  /* 0x00019000ff1a7b82 */ /* 0x000e220000000a00 */
[----:B------:R-:W-:Y:S02]  /*0ea0*/  IMAD.X R13, RZ, RZ, ~R7, P0 ;  /* 0x000000ffff0d7224 */ /* 0x000fe400000e0e07 */
[----:B------:R-:W-:Y:S01]  /*0eb0*/  FMUL R3, R3, UR4 ;  /* 0x0000000403037c20 */ /* 0x000fe20008400000 */
[----:B------:R-:W-:Y:S01]  /*0ec0*/  IMAD.WIDE.U32 R8, R11, R24, R16 ;  /* 0x000000180b087225 */ /* 0x000fe200078e0010 */
[----:B------:R-:W-:-:S03]  /*0ed0*/  ULDC UR4, c[0x0][0x154] ;  /* 0x0000550000047ab9 */ /* 0x000fc60000000800 */
[----:B------:R-:W-:Y:S01]  /*0ee0*/  IMAD R10, R13, R24, RZ ;  /* 0x000000180d0a7224 */ /* 0x000fe200078e02ff */
[----:B------:R-:W2:Y:S01]  /*0ef0*/  LDC R7, c[0x0][0x144] ;  /* 0x00005100ff077b82 */ /* 0x000ea20000000800 */
[----:B------:R-:W3:Y:S02]  /*0f00*/  F2I.U32.TRUNC.NTZ R3, R3 ;  /* 0x0000000300037305 */ /* 0x000ee4000020f000 */
[----:B------:R-:W-:-:S04]  /*0f10*/  IMAD R11, R11, R25, R10 ;  /* 0x000000190b0b7224 */ /* 0x000fc800078e020a */
[----:B------:R-:W-:Y:S01]  /*0f20*/  IMAD.IADD R9, R9, 0x1, R11 ;  /* 0x0000000109097824 */ /* 0x000fe200078e020b */
[----:B------:R-:W4:Y:S01]  /*0f30*/  LDC R18, c[0x0][0x608] ;  /* 0x00018200ff127b82 */ /* 0x000f220000000800 */
[----:B------:R-:W-:-:S03]  /*0f40*/  IMAD.MOV.U32 R11, RZ, RZ, -0x1 ;  /* 0xffffffffff0b7424 */ /* 0x000fc600078e00ff */
[-C--:B-1----:R-:W-:Y:S02]  /*0f50*/  SHF.R.U64 R22, R8, R12.reuse, R9 ;  /* 0x0000000c08167219 */ /* 0x082fe40000001209 */
[----:B------:R-:W-:Y:S02]  /*0f60*/  I2FP.F32.U32 R8, R15 ;  /* 0x0000000f00087245 */ /* 0x000fe40000201000 */
[----:B------:R-:W1:Y:S01]  /*0f70*/  LDC R24, c[0x0][0x658] ;  /* 0x00019600ff187b82 */ /* 0x000e620000000800 */
[----:B0-----:R-:W-:Y:S01]  /*0f80*/  ISETP.NE.U32.AND P0, PT, R26, RZ, PT ;  /* 0x000000ff1a00720c */ /* 0x001fe20003f05070 */
[----:B---3--:R-:W-:Y:S01]  /*0f90*/  IMAD.MOV R10, RZ, RZ, -R3 ;  /* 0x000000ffff0a7224 */ /* 0x008fe200078e0a03 */
[----:B------:R-:W-:Y:S01]  /*0fa0*/  SHF.R.U32.HI R9, RZ, R12, R9 ;  /* 0x0000000cff097219 */ /* 0x000fe20000011609 */
[----:B------:R-:W-:Y:S01]  /*0fb0*/  FMUL R8, R8, UR4 ;  /* 0x0000000408087c20 */ /* 0x000fe20008400000 */
[----:B------:R-:W-:-:S03]  /*0fc0*/  ISETP.NE.AND.EX P0, PT, R27, RZ, PT, P0 ;  /* 0x000000ff1b00720c */ /* 0x000fc60003f05300 */
[----:B------:R-:W0:Y:S01]  /*0fd0*/  LDC R20, c[0x0][0x148] ;  /* 0x00005200ff147b82 */ /* 0x000e220000000800 */
[----:B--2---:R-:W-:-:S07]  /*0fe0*/  IMAD R3, R7, R10, R6 ;  /* 0x0000000a07037224 */ /* 0x004fce00078e0206 */
[----:B------:R-:W2:Y:S01]  /*0ff0*/  LDC R21, c[0x0][0x600] ;  /* 0x00018000ff157b82 */ /* 0x000ea20000000800 */
[-CC-:B----4-:R-:W-:Y:S02]  /*1000*/  SHF.R.U64 R32, R22, R18.reuse, R9.reuse ;  /* 0x0000001216207219 */ /* 0x190fe40000001209 */
[----:B------:R-:W-:Y:S01]  /*1010*/  SHF.R.U32.HI R7, RZ, R18, R9 ;  /* 0x00000012ff077219 */ /* 0x000fe20000011609 */
[----:B------:R-:W-:Y:S01]  /*1020*/  IMAD.MOV.U32 R9, RZ, RZ, 0x1 ;  /* 0x00000001ff097424 */ /* 0x000fe200078e00ff */
[----:B------:R3:W4:Y:S03]  /*1030*/  F2I.U32.TRUNC.NTZ R18, R8 ;  /* 0x0000000800127305 */ /* 0x000726000020f000 */
[----:B------:R-:W0:Y:S01]  /*1040*/  LDC R25, c[0x0][0x648] ;  /* 0x00019200ff197b82 */ /* 0x000e220000000800 */
[-C--:B-1----:R-:W-:Y:S02]  /*1050*/  SHF.L.U32 R6, R11, R24.reuse, RZ ;  /* 0x000000180b067219 */ /* 0x082fe400000006ff */
[----:B------:R-:W-:-:S02]  /*1060*/  SHF.R.U64 R34, R32, R24, R7 ;  /* 0x0000001820227219 */ /* 0x000fc40000001207 */
[----:B------:R-:W-:Y:S02]  /*1070*/  LOP3.LUT R13, RZ, R6, RZ, 0x33, !PT ;  /* 0x00000006ff0d7212 */ /* 0x000fe400078e33ff */
[-C--:B------:R-:W-:Y:S01]  /*1080*/  SHF.R.U32.HI R7, RZ, R24.reuse, R7 ;  /* 0x00000018ff077219 */ /* 0x080fe20000011607 */
[----:B------:R-:W1:Y:S01]  /*1090*/  LDC R29, c[0x0][0x638] ;  /* 0x00018e00ff1d7b82 */ /* 0x000e620000000800 */
[----:B------:R-:W-:Y:S01]  /*10a0*/  SHF.L.U32 R12, R9, R24, RZ ;  /* 0x00000018090c7219 */ /* 0x000fe200000006ff */
[----:B------:R-:W-:-:S06]  /*10b0*/  IMAD.MOV.U32 R6, RZ, RZ, R34 ;  /* 0x000000ffff067224 */ /* 0x000fcc00078e0022 */
[----:B------:R-:W0:Y:S01]  /*10c0*/  LDC R28, c[0x0][0x610] ;  /* 0x00018400ff1c7b82 */ /* 0x000e220000000800 */
[----:B---34-:R-:W-:Y:S05]  /*10d0*/  @!P0 BRA `(.L_x_13) ;  /* 0x0000000000288947 */ /* 0x018fea0003800000 */
[----:B------:R-:W3:Y:S02]  /*10e0*/  LDC R11, c[0x0][0x64c] ;  /* 0x00019300ff0b7b82 */ /* 0x000ee40000000800 */
[----:B---3--:R-:W-:-:S05]  /*10f0*/  IADD3 R11, P0, R34, R11, RZ ;  /* 0x0000000b220b7210 */ /* 0x008fca0007f1e0ff */
[----:B------:R-:W-:-:S04]  /*1100*/  IMAD.X R19, RZ, RZ, R7, P0 ;  /* 0x000000ffff137224 */ /* 0x000fc800000e0607 */
[----:B------:R-:W-:-:S04]  /*1110*/  IMAD.WIDE.U32 R6, R19, R26, RZ ;  /* 0x0000001a13067225 */ /* 0x000fc800078e00ff */
[----:B------:R-:W-:-:S04]  /*1120*/  IMAD.WIDE.U32 R8, P0, R11, R27, R6 ;  /* 0x0000001b0b087225 */ /* 0x000fc80007800006 */
[----:B------:R-:W-:-:S04]  /*1130*/  IMAD.WIDE.U32 R6, R11, R26, RZ ;  /* 0x0000001a0b067225 */ /* 0x000fc800078e00ff */
[----:B------:R-:W-:Y:S01]  /*1140*/  IMAD.X R11, RZ, RZ, RZ, P0 ;  /* 0x000000ffff0b7224 */ /* 0x000fe200000e06ff */
[----:B------:R-:W-:Y:S01]  /*1150*/  IADD3 RZ, P0, R7, R8, RZ ;  /* 0x0000000807ff7210 */ /* 0x000fe20007f1e0ff */
[----:B------:R-:W-:-:S04]  /*1160*/  IMAD.MOV.U32 R10, RZ, RZ, R9 ;  /* 0x000000ffff0a7224 */ /* 0x000fc800078e0009 */
[----:B------:R-:W-:-:S08]  /*1170*/  IMAD.WIDE.U32.X R6, R19, R27, R10, P0 ;  /* 0x0000001b13067225 */ /* 0x000fd000000e040a */
.L_x_13:
[----:B0-----:R-:W-:Y:S01]  /*1180*/  SHF.R.U64 R6, R6, R25, R7 ;  /* 0x0000001906067219 */ /* 0x001fe20000001207 */
[----:B--2---:R-:W-:Y:S01]  /*1190*/  VIADD R7, R21, 0xffffffff ;  /* 0xffffffff15077836 */ /* 0x004fe20000000000 */
[----:B------:R-:W-:Y:S01]  /*11a0*/  LOP3.LUT R13, R32, R13, RZ, 0xc0, !PT ;  /* 0x0000000d200d7212 */ /* 0x000fe200078ec0ff */
[----:B------:R-:W-:Y:S02]  /*11b0*/  IMAD.MOV R18, RZ, RZ, -R18 ;  /* 0x000000ffff127224 */ /* 0x000fe400078e0a12 */
[----:B------:R-:W-:Y:S01]  /*11c0*/  IMAD.MOV R8, RZ, RZ, -R6 ;  /* 0x000000ffff087224 */ /* 0x000fe200078e0a06 */
[----:B------:R-:W-:Y:S01]  /*11d0*/  LOP3.LUT R7, R22, R7, RZ, 0xc0, !PT ;  /* 0x0000000716077212 */ /* 0x000fe200078ec0ff */
[----:B------:R-:W-:Y:S02]  /*11e0*/  IMAD R12, R12, R6, R13 ;  /* 0x000000060c0c7224 */ /* 0x000fe400078e020d */
[----:B------:R-:W-:Y:S02]  /*11f0*/  @P1 IMAD R3, R20, R18, R15 ;  /* 0x0000001214031224 */ /* 0x000fe400078e020f */
[----:B-1----:R-:W-:-:S02]  /*1200*/  IMAD R6, R8, R29, R34 ;  /* 0x0000001d08067224 */ /* 0x002fc400078e0222 */
[----:B------:R-:W-:Y:S02]  /*1210*/  IMAD R22, R12, R28, R3 ;  /* 0x0000001c0c167224 */ /* 0x000fe400078e0203 */
[----:B------:R-:W-:Y:S02]  /*1220*/  IMAD R7, R6, R21, R7 ;  /* 0x0000001506077224 */ /* 0x000fe400078e0207 */
[----:B------:R-:W-:Y:S02]  /*1230*/  IMAD.MOV.U32 R3, RZ, RZ, 0x1 ;  /* 0x00000001ff037424 */ /* 0x000fe400078e00ff */
[----:B------:R-:W-:Y:S01]  /*1240*/  IMAD.MOV.U32 R18, RZ, RZ, R30 ;  /* 0x000000ffff127224 */ /* 0x000fe200078e001e */
[----:B------:R-:W-:Y:S02]  /*1250*/  SEL R19, R7, R22, !P1 ;  /* 0x0000001607137207 */ /* 0x000fe40004800000 */
[----:B------:R-:W-:-:S07]  /*1260*/  SEL R22, R22, R7, !P1 ;  /* 0x0000000716167207 */ /* 0x000fce0004800000 */
.L_x_11:
[----:B------:R-:W-:Y:S05]  /*1270*/  @!P2 BRA `(.L_x_14) ;  /* 0x0000003c001ca947 */ /* 0x000fea0003800000 */
[----:B------:R-:W-:-:S13]  /*1280*/  ISETP.GT.U32.AND P0, PT, R31, 0x1, PT ;  /* 0x000000011f00780c */ /* 0x000fda0003f04070 */
[----:B------:R-:W-:Y:S05]  /*1290*/  @P0 EXIT ;  /* 0x000000000000094d */ /* 0x000fea0003800000 */
.L_x_15:
[----:B------:R-:W-:-:S08]  /*12a0*/  NOP ;  /* 0x0000000000007918 */ /* 0x000fd00000000000 */
[----:B------:R-:W1:Y:S02]  /*12b0*/  USETMAXREG.TRY_ALLOC.CTAPOOL UP0, 0xe8 ;  /* 0x000000e8000079c8 */ /* 0x000e640008000600 */
[----:B-1----:R-:W-:-:S13]  /*12c0*/  PLOP3.LUT P0, PT, PT, PT, UP0, 0x80, 0x0 ;  /* 0x000000000000781c */ /* 0x002fda0003f0f008 */
[----:B------:R-:W-:Y:S05]  /*12d0*/  @!P0 BRA `(.L_x_15) ;  /* 0xfffffffc00f08947 */ /* 0x000fea000383ffff */
[----:B------:R-:W-:-:S13]  /*12e0*/  LOP3.LUT P0, RZ, R3, 0xff, RZ, 0xc0, !PT ;  /* 0x000000ff03ff7812 */ /* 0x000fda000780c0ff */
[----:B------:R-:W-:Y:S05]  /*12f0*/  @!P0 EXIT ;  /* 0x000000000000894d */ /* 0x000fea0003800000 */
[----:B------:R-:W2:Y:S01]  /*1300*/  LDL.64 R8, [R1] ;  /* 0x0000000001087983 */ /* 0x000ea20000100a00 */
[----:B------:R-:W-:Y:S01]  /*1310*/  SHF.R.S32.HI R3, RZ, 0x1f, R4 ;  /* 0x0000001fff037819 */ /* 0x000fe20000011404 */
[----:B------:R-:W1:Y:S01]  /*1320*/  S2UR UR4, SR_CgaCtaId ;  /* 0x00000000000479c3 */ /* 0x000e620000008800 */
[----:B------:R-:W-:Y:S01]  /*1330*/  UMOV UR41, 0x400 ;  /* 0x0000040000297882 */ /* 0x000fe20000000000 */
[----:B------:R-:W-:Y:S01]  /*1340*/  UISETP.LT.AND UP0, UPT, UR40, 0x1, UPT ;  /* 0x000000012800788c */ /* 0x000fe2000bf01270 */
[CC--:B------:R-:W-:Y:S01]  /*1350*/  LEA.HI R5, R3.reuse, R4.reuse, RZ, 0x2 ;  /* 0x0000000403057211 */ /* 0x0c0fe200078f10ff */
[----:B------:R-:W-:Y:S01]  /*1360*/  UIADD3 UR5, UR43, -0x1, URZ ;  /* 0xffffffff2b057890 */ /* 0x000fe2000fffe03f */
[----:B------:R-:W-:Y:S01]  /*1370*/  LEA.HI R3, R3, R4, RZ, 0x5 ;  /* 0x0000000403037211 */ /* 0x000fe200078f28ff */
[----:B------:R-:W-:Y:S01]  /*1380*/  USEL UR42, UR40, 0x1, UP0 ;  /* 0x00000001282a7887 */ /* 0x000fe20008000000 */
[--C-:B------:R-:W-:Y:S01]  /*1390*/  SHF.R.S32.HI R74, RZ, 0x2, R5.reuse ;  /* 0x00000002ff4a7819 */ /* 0x100fe20000011405 */
[----:B------:R-:W3:Y:S01]  /*13a0*/  LDC R78, c[0x0][0x658] ;  /* 0x00019600ff4e7b82 */ /* 0x000ee20000000800 */
[----:B------:R-:W-:Y:S01]  /*13b0*/  SHF.R.S32.HI R7, RZ, 0x1f, R5 ;  /* 0x0000001fff077819 */ /* 0x000fe20000011405 */
[----:B------:R-:W-:Y:S01]  /*13c0*/  UISETP.NE.AND UP0, UPT, UR5, URZ, UPT ;  /* 0x0000003f0500728c */ /* 0x000fe2000bf05270 */
[----:B------:R-:W-:Y:S01]  /*13d0*/  SHF.R.S32.HI R3, RZ, 0x5, R3 ;  /* 0x00000005ff037819 */ /* 0x000fe20000011403 */
[----:B------:R-:W-:Y:S01]  /*13e0*/  ULDC UR8, c[0x0][0x284] ;  /* 0x0000a10000087ab9 */ /* 0x000fe20000000800 */
[----:B------:R-:W-:Y:S01]  /*13f0*/  LEA.HI R7, R7, R74, RZ, 0x3 ;  /* 0x0000004a07077211 */ /* 0x000fe200078f18ff */
[----:B------:R-:W-:Y:S01]  /*1400*/  USEL UR7, URZ, 0x1, UP0 ;  /* 0x000000013f077887 */ /* 0x000fe20008000000 */
[----:B------:R-:W-:Y:S01]  /*1410*/  LOP3.LUT R5, R5, 0xfffffffc, RZ, 0xc0, !PT ;  /* 0xfffffffc05057812 */ /* 0x000fe200078ec0ff */
[----:B------:R-:W4:Y:S01]  /*1420*/  LDC R6, c[0x0][0x288] ;  /* 0x0000a200ff067b82 */ /* 0x000f220000000800 */
[----:B------:R-:W-:Y:S01]  /*1430*/  LOP3.LUT R7, R7, 0xfffffff8, RZ, 0xc0, !PT ;  /* 0xfffffff807077812 */ /* 0x000fe200078ec0ff */
[----:B------:R-:W-:-:S02]  /*1440*/  USHF.L.U32 UR47, UR40, 0x1, URZ ;  /* 0x00000001282f7899 */ /* 0x000fc4000800063f */
[----:B------:R-:W-:Y:S01]  /*1450*/  IMAD.IADD R5, R4, 0x1, -R5 ;  /* 0x0000000104057824 */ /* 0x000fe200078e0a05 */
[----:B------:R-:W-:Y:S01]  /*1460*/  UIADD3 UR42, -UR42, UR40, URZ ;  /* 0x000000282a2a7290 */ /* 0x000fe2000fffe13f */
[----:B------:R-:W-:Y:S02]  /*1470*/  IMAD.IADD R74, R74, 0x1, -R7 ;  /* 0x000000014a4a7824 */ /* 0x000fe400078e0a07 */
[----:B------:R-:W0:Y:S01]  /*1480*/  LDC R81, c[0x0][0x600] ;  /* 0x00018000ff517b82 */ /* 0x000e220000000800 */
[----:B-1----:R-:W-:Y:S01]  /*1490*/  ULEA UR41, UR4, UR41, 0x18 ;  /* 0x0000002904297291 */ /* 0x002fe2000f8ec03f */
[--C-:B------:R-:W-:Y:S01]  /*14a0*/  IMAD R83, R3, -0x10, -R74.reuse ;  /* 0xfffffff003537824 */ /* 0x100fe200078e0a4a */
[--C-:B------:R-:W-:Y:S01]  /*14b0*/  SHF.R.S32.HI R75, RZ, 0x1f, R74.reuse ;  /* 0x0000001fff4b7819 */ /* 0x100fe2000001144a */
[----:B------:R-:W-:Y:S01]  /*14c0*/  USHF.L.U32 UR4, UR5, 0x3, URZ ;  /* 0x0000000305047899 */ /* 0x000fe2000800063f */
[----:B------:R-:W-:Y:S01]  /*14d0*/  IMAD.MOV.U32 R7, RZ, RZ, 0x1 ;  /* 0x00000001ff077424 */ /* 0x000fe200078e00ff */
[----:B------:R-:W-:Y:S01]  /*14e0*/  UIADD3 UR5, UR41, 0x180, URZ ;  /* 0x0000018029057890 */ /* 0x000fe2000fffe03f */
[----:B------:R-:W-:Y:S01]  /*14f0*/  IMAD.SHL.U32 R76, R5, 0x2, RZ ;  /* 0x00000002054c7824 */ /* 0x000fe200078e00ff */
[----:B------:R-:W-:Y:S01]  /*1500*/  UIADD3 UR6, UR41, 0x16180, URZ ;  /* 0x0001618029067890 */ /* 0x000fe2000fffe03f */
[----:B------:R-:W-:Y:S01]  /*1510*/  IMAD.WIDE R74, R3, 0x10, R74 ;  /* 0x00000010034a7825 */ /* 0x000fe200078e024a */
[----:B------:R-:W-:-:S02]  /*1520*/  USHF.R.U32.HI UR5, URZ, 0x4, UR5 ;  /* 0x000000043f057899 */ /* 0x000fc40008011605 */
[----:B------:R-:W-:Y:S01]  /*1530*/  USHF.R.U32.HI UR6, URZ, 0x4, UR6 ;  /* 0x000000043f067899 */ /* 0x000fe20008011606 */
[----:B------:R-:W-:Y:S01]  /*1540*/  IMAD.MOV.U32 R3, RZ, RZ, -0x1 ;  /* 0xffffffffff037424 */ /* 0x000fe200078e00ff */
[----:B------:R-:W-:Y:S01]  /*1550*/  UIADD3 UR48, UR41, 0xc0, URZ ;  /* 0x000000c029307890 */ /* 0x000fe2000fffe03f */
[----:B------:R-:W-:Y:S01]  /*1560*/  IMAD.U32 R85, RZ, RZ, UR7 ;  /* 0x00000007ff557e24 */ /* 0x000fe2000f8e00ff */
[----:B------:R-:W-:Y:S01]  /*1570*/  ULOP3.LUT UR4, UR4, 0x8, URZ, 0xc0, !UPT ;  /* 0x0000000804047892 */ /* 0x000fe2000f8ec03f */
[----:B----4-:R-:W-:Y:S01]  /*1580*/  IMAD R79, R5, -0x2, R6 ;  /* 0xfffffffe054f7824 */ /* 0x010fe200078e0206 */
[-C--:B---3--:R-:W-:Y:S01]  /*1590*/  SHF.L.U32 R3, R3, R78.reuse, RZ ;  /* 0x0000004e03037219 */ /* 0x088fe200000006ff */
[----:B------:R-:W-:Y:S01]  /*15a0*/  ULOP3.LUT UR5, UR5, 0x3fff, URZ, 0xc0, !UPT ;  /* 0x00003fff05057892 */ /* 0x000fe2000f8ec03f */
[----:B------:R-:W-:Y:S01]  /*15b0*/  SHF.L.U32 R78, R7, R78, RZ ;  /* 0x0000004e074e7219 */ /* 0x000fe200000006ff */
[----:B------:R-:W-:Y:S01]  /*15c0*/  ULOP3.LUT UR6, UR6, 0x3fff, URZ, 0xc0, !UPT ;  /* 0x00003fff06067892 */ /* 0x000fe2000f8ec03f */
[----:B------:R-:W-:Y:S01]  /*15d0*/  LOP3.LUT R82, RZ, R3, RZ, 0x33, !PT ;  /* 0x00000003ff527212 */ /* 0x000fe200078e33ff */
[----:B------:R-:W-:Y:S01]  /*15e0*/  VIADD R83, R83, UR8 ;  /* 0x0000000853537c36 */ /* 0x000fe20008000000 */
[----:B------:R-:W-:Y:S01]  /*15f0*/  SHF.R.S32.HI R77, RZ, 0x1f, R76 ;  /* 0x0000001fff4d7819 */ /* 0x000fe2000001144c */
[----:B0-----:R-:W-:Y:S01]  /*1600*/  VIADD R81, R81, 0xffffffff ;  /* 0xffffffff51517836 */ /* 0x001fe20000000000 */
[----:B------:R-:W-:-:S02]  /*1610*/  ULEA UR43, UR43, UR48, 0x3 ;  /* 0x000000302b2b7291 */ /* 0x000fc4000f8e183f */
[----:B------:R-:W-:Y:S02]  /*1620*/  ULOP3.LUT UR49, UR4, 0x8, URZ, 0x3c, !UPT ;  /* 0x0000000804317892 */ /* 0x000fe4000f8e3c3f */
[----:B------:R-:W-:Y:S02]  /*1630*/  ULOP3.LUT UR44, UR4, 0x18, URZ, 0x3c, !UPT ;  /* 0x00000018042c7892 */ /* 0x000fe4000f8e3c3f */
[----:B------:R-:W-:Y:S02]  /*1640*/  ULOP3.LUT UR45, UR5, 0x10000, URZ, 0xfc, !UPT ;  /* 0x00010000052d7892 */ /* 0x000fe4000f8efc3f */
[----:B------:R-:W-:Y:S01]  /*1650*/  ULOP3.LUT UR46, UR6, 0x10000, URZ, 0xfc, !UPT ;  /* 0x00010000062e7892 */ /* 0x000fe2000f8efc3f */
[----:B--2---:R-:W-:-:S11]  /*1660*/  SHF.L.U64.HI R80, R8, 0x1, R0 ;  /* 0x0000000108507819 */ /* 0x004fd60000010200 */
.L_x_135:
[----:B------:R-:W-:-:S04]  /*1670*/  SHF.L.U32 R0, R85, 0x1f, RZ ;  /* 0x0000001f55007819 */ /* 0x000fc800000006ff */
[----:B------:R-:W0:Y:S02]  /*1680*/  SYNCS.PHASECHK.TRANS64.TRYWAIT P0, [UR43+-0x8], R0 ;  /* 0xfffff800ff0075a7 */ /* 0x000e24000800016b */
[----:B01--4-:R-:W-:Y:S05]  /*1690*/  @!P0 BRA `(.L_x_16) ;  /* 0x0000004800f88947 */ /* 0x013fea0003800000 */
.L_x_164:
[----:B------:R-:W-:Y:S02]  /*16a0*/  ULDC UR4, c[0x0][0x28c] ;  /* 0x0000a30000047ab9 */ /* 0x000fe40000000800 */
[----:B------:R-:W-:-:S13]  /*16b0*/  ISETP.LT.AND P0, PT, RZ, UR4, PT ;  /* 0x00000004ff007c0c */ /* 0x000fda000bf01270 */
[----:B------:R-:W-:Y:S05]  /*16c0*/  @P0 BRA `(.L_x_17) ;  /* 0x0000000000400947 */ /* 0x000fea0003800000 */
[----:B0-----:R-:W-:Y:S01]  /*16d0*/  MOV R0, 0x0 ;  /* 0x0000000000007802 */ /* 0x001fe20000000f00 */
[----:B------:R-:W-:Y:S01]  /*16e0*/  ULDC.64 UR4, c[0x4][0x68] ;  /* 0x01001a0000047ab9 */ /* 0x000fe20000000a00 */
[----:B------:R-:W-:Y:S01]  /*16f0*/  ULDC.64 UR6, c[0x4][0x8] ;  /* 0x0100020000067ab9 */ /* 0x000fe20000000a00 */
[----:B------:R-:W-:Y:S01]  /*1700*/  IMAD.U32 R4, RZ, RZ, UR4 ;  /* 0x00000004ff047e24 */ /* 0x000fe2000f8e00ff */
[----:B------:R0:W1:Y:S01]  /*1710*/  LDC.64 R14, c[0x4][R0] ;  /* 0x01000000000e7b82 */ /* 0x0000620000000a00 */
[----:B------:R-:W-:Y:S01]  /*1720*/  IMAD.U32 R5, RZ, RZ, UR5 ;  /* 0x00000005ff057e24 */ /* 0x000fe2000f8e00ff */
[----:B------:R-:W-:Y:S01]  /*1730*/  ULDC.64 UR4, c[0x4][0x70] ;  /* 0x01001c0000047ab9 */ /* 0x000fe20000000a00 */
[----:B------:R-:W-:Y:S02]  /*1740*/  IMAD.U32 R10, RZ, RZ, UR6 ;  /* 0x00000006ff0a7e24 */ /* 0x000fe4000f8e00ff */
[----:B------:R-:W-:Y:S02]  /*1750*/  IMAD.U32 R6, RZ, RZ, UR4 ;  /* 0x00000004ff067e24 */ /* 0x000fe4000f8e00ff */
[----:B------:R-:W-:-:S02]  /*1760*/  IMAD.U32 R7, RZ, RZ, UR5 ;  /* 0x00000005ff077e24 */ /* 0x000fc4000f8e00ff */
[----:B------:R-:W-:Y:S02]  /*1770*/  IMAD.U32 R11, RZ, RZ, UR7 ;  /* 0x00000007ff0b7e24 */ /* 0x000fe4000f8e00ff */
[----:B------:R-:W-:Y:S02]  /*1780*/  IMAD.MOV.U32 R8, RZ, RZ, 0x1e1 ;  /* 0x000001e1ff087424 */ /* 0x000fe400078e00ff */
[----:B------:R-:W-:Y:S02]  /*1790*/  IMAD.MOV.U32 R12, RZ, RZ, 0x1 ;  /* 0x00000001ff0c7424 */ /* 0x000fe400078e00ff */
[----:B0-----:R-:W-:-:S07]  /*17a0*/  IMAD.MOV.U32 R13, RZ, RZ, RZ ;  /* 0x000000ffff0d7224 */ /* 0x001fce00078e00ff */
[----:B------:R-:W-:-:S07]  /*17b0*/  LEPC R20, `(.L_x_17) ;  /* 0x000000001014794e */ /* 0x000fce0000000000 */
[----:B-1---5:R-:W-:Y:S05]  /*17c0*/  CALL.ABS.NOINC R14 ;  /* 0x000000000e007343 */ /* 0x022fea0003c00000 */
.L_x_17:
[----:B0-----:R-:W-:-:S04]  /*17d0*/  LOP3.LUT R0, R23, 0x1, RZ, 0xfc, !PT ;  /* 0x0000000117007812 */ /* 0x001fc800078efcff */
[----:B------:R-:W-:-:S13]  /*17e0*/  ISETP.NE.AND P0, PT, R0, 0x3, PT ;  /* 0x000000030000780c */ /* 0x000fda0003f05270 */
[----:B------:R-:W-:Y:S05]  /*17f0*/  @!P0 BRA `(.L_x_18) ;  /* 0x0000000000048947 */ /* 0x000fea0003800000 */
[----:B------:R-:W-:Y:S01]  /*1800*/  BPT.TRAP 0x1 ;  /* 0x000000040000795c */ /* 0x000fe20000300000 */
.L_x_18:
[----:B------:R-:W-:Y:S02]  /*1810*/  IMAD.U32 R3, RZ, RZ, UR38 ;  /* 0x00000026ff037e24 */ /* 0x000fe4000f8e00ff */
[----:B------:R-:W-:-:S03]  /*1820*/  IMAD.U32 R0, RZ, RZ, UR39 ;  /* 0x00000027ff007e24 */ /* 0x000fc6000f8e00ff */
[----:B------:R-:W-:Y:S02]  /*1830*/  LEA R3, R3, UR41, 0x3 ;  /* 0x0000002903037c11 */ /* 0x000fe4000f8e18ff */
[----:B------:R-:W-:-:S04]  /*1840*/  SHF.L.U32 R0, R0, 0x1f, RZ ;  /* 0x0000001f00007819 */ /* 0x000fc800000006ff */
[----:B------:R0:W1:Y:S01]  /*1850*/  SYNCS.PHASECHK.TRANS64.TRYWAIT P1, [R3+URZ], R0 ;  /* 0x00000000030075a7 */ /* 0x000062000802017f */
[----:B------:R-:W-:Y:S05]  /*1860*/  @!P0 BRA `(.L_x_19) ;  /* 0x0000000000048947 */ /* 0x000fea0003800000 */
[----:B------:R-:W-:Y:S01]  /*1870*/  BPT.TRAP 0x1 ;  /* 0x000000040000795c */ /* 0x000fe20000300000 */
.L_x_19:
[----:B-1----:R-:W-:Y:S05]  /*1880*/  @P1 BRA `(.L_x_20) ;  /* 0x0000000000081947 */ /* 0x002fea0003800000 */
[----:B------:R-:W1:Y:S02]  /*1890*/  SYNCS.PHASECHK.TRANS64.TRYWAIT P1, [R3+URZ], R0 ;  /* 0x00000000030075a7 */ /* 0x000e64000802017f */
[----:B-1----:R-:W-:Y:S05]  /*18a0*/  @!P1 BRA `(.L_x_21) ;  /* 0x00000048008c9947 */ /* 0x002fea0003800000 */
.L_x_20:
[----:B------:R-:W-:Y:S05]  /*18b0*/  WARPSYNC.ALL ;  /* 0x0000000000007948 */ /* 0x000fea0003800000 */
[----:B------:R-:W-:Y:S01]  /*18c0*/  ULEA UR8, UR38, UR45, 0x9 ;  /* 0x0000002d26087291 */ /* 0x000fe2000f8e483f */
[----:B------:R-:W-:Y:S01]  /*18d0*/  WARPGROUP.ARRIVE ;  /* 0x00000000000079c5 */ /* 0x000fe20000000000 */
[----:B------:R-:W-:Y:S01]  /*18e0*/  UIMAD UR9, UR38, 0x300, UR46 ;  /* 0x00000300260978a4 */ /* 0x000fe2000f8e022e */
[----:B01----:R-:W-:Y:S01]  /*18f0*/  IMAD.U32 R0, RZ, RZ, UR42 ;  /* 0x0000002aff007e24 */ /* 0x003fe2000f8e00ff */
[----:B------:R-:W-:Y:S01]  /*1900*/  UMOV UR5, 0x40000040 ;  /* 0x4000004000057882 */ /* 0x000fe20000000000 */
[----:B------:R-:W-:-:S02]  /*1910*/  UMOV UR7, 0x40000040 ;  /* 0x4000004000077882 */ /* 0x000fc40000000000 */
[----:B------:R-:W-:Y:S01]  /*1920*/  UMOV UR4, UR8 ;  /* 0x0000000800047c82 */ /* 0x000fe20008000000 */
[----:B------:R-:W-:Y:S01]  /*1930*/  ISETP.GE.AND P1, PT, R0, 0x1, PT ;  /* 0x000000010000780c */ /* 0x000fe20003f26270 */
[----:B------:R-:W-:Y:S02]  /*1940*/  UMOV UR6, UR9 ;  /* 0x0000000900067c82 */ /* 0x000fe40008000000 */
[----:B------:R-:W-:Y:S01]  /*1950*/  IGMMA.64x96x32.S8.S8 R24, gdesc[UR4], RZ, !UPT, gsb0 ;  /* 0x02a00000041879f1 */ /* 0x000fe2000c0410ff */
[----:B------:R-:W-:Y:S02]  /*1960*/  UIADD3 UR4, UR8, 0x2, URZ ;  /* 0x0000000208047890 */ /* 0x000fe4000fffe03f */
[----:B------:R-:W-:Y:S01]  /*1970*/  UIADD3 UR6, UR9, 0x2, URZ ;  /* 0x0000000209067890 */ /* 0x000fe2000fffe03f */
[----:B------:R-:W-:Y:S01]  /*1980*/  UMOV UR5, 0x40000040 ;  /* 0x4000004000057882 */ /* 0x000fe20000000000 */
[----:B------:R-:W-:Y:S01]  /*1990*/  UMOV UR7, 0x40000040 ;  /* 0x4000004000077882 */ /* 0x000fe20000000000 */
[----:B------:R-:W-:-:S02]  /*19a0*/  WARPGROUP.DEPBAR.LE gsb0, 0x0 ;  /* 0x00008000000079c5 */ /* 0x000fc40000010000 */
[----:B------:R-:W-:-:S06]  /*19b0*/  WARPGROUP.ARRIVE ;  /* 0x00000000000079c5 */ /* 0x000fcc0000000000 */
[----:B------:R-:W-:Y:S01]  /*19c0*/  IGMMA.64x96x32.S8.S8 R24, gdesc[UR4], R24, gsb0 ;  /* 0x02a00000041879f1 */ /* 0x000fe20008041018 */
[----:B------:R-:W-:Y:S02]  /*19d0*/  UIADD3 UR4, UR8, 0x4, URZ ;  /* 0x0000000408047890 */ /* 0x000fe4000fffe03f */
[----:B------:R-:W-:Y:S01]  /*19e0*/  UIADD3 UR6, UR9, 0x4, URZ ;  /* 0x0000000409067890 */ /* 0x000fe2000fffe03f */
[----:B------:R-:W-:Y:S01]  /*19f0*/  UMOV UR5, 0x40000040 ;  /* 0x4000004000057882 */ /* 0x000fe20000000000 */
[----:B------:R-:W-:Y:S01]  /*1a00*/  UMOV UR7, 0x40000040 ;  /* 0x4000004000077882 */ /* 0x000fe20000000000 */
[----:B------:R-:W-:Y:S02]  /*1a10*/  WARPGROUP.DEPBAR.LE gsb0, 0x0 ;  /* 0x00008000000079c5 */ /* 0x000fe40000010000 */
        /* <DEDUP_REMOVED lines=8> */
[----:B------:R-:W-:Y:S03]  /*1aa0*/  IGMMA.64x96x32.S8.S8 R24, gdesc[UR4], R24, gsb0 ;  /* 0x02a00000041879f1 */ /* 0x000fe60008041018 */
[----:B------:R-:W-:Y:S02]  /*1ab0*/  WARPGROUP.DEPBAR.LE gsb0, 0x0 ;  /* 0x00008000000079c5 */ /* 0x000fe40000010000 */
[----:B------:R-:W-:Y:S05]  /*1ac0*/  @!P1 BRA `(.L_x_22) ;  /* 0x0000000400109947 */ /* 0x000fea0003800000 */
[----:B------:R-:W-:Y:S01]  /*1ad0*/  UIADD3 UR4, UR38, 0x1, URZ ;  /* 0x0000000126047890 */ /* 0x000fe2000fffe03f */
[----:B------:R-:W-:Y:S01]  /*1ae0*/  IMAD.U32 R0, RZ, RZ, UR42 ;  /* 0x0000002aff007e24 */ /* 0x000fe2000f8e00ff */
[----:B------:R-:W-:Y:S02]  /*1af0*/  UMOV UR9, UR38 ;  /* 0x0000002600097c82 */ /* 0x000fe40008000000 */
[----:B------:R-:W-:-:S04]  /*1b00*/  UISETP.NE.AND UP0, UPT, UR4, 0xb, UPT ;  /* 0x0000000b0400788c */ /* 0x000fc8000bf05270 */
[----:B------:R-:W-:Y:S02]  /*1b10*/  USEL UR5, URZ, 0x1, UP0 ;  /* 0x000000013f057887 */ /* 0x000fe40008000000 */
[----:B------:R-:W-:Y:S02]  /*1b20*/  USEL UR8, UR4, URZ, UP0 ;  /* 0x0000003f04087287 */ /* 0x000fe40008000000 */
[----:B------:R-:W-:-:S06]  /*1b30*/  ULOP3.LUT UR5, UR39, UR5, URZ, 0x3c, !UPT ;  /* 0x0000000527057292 */ /* 0x000fcc000f8e3c3f */
[----:B------:R-:W-:-:S07]  /*1b40*/  IMAD.U32 R5, RZ, RZ, UR5 ;  /* 0x00000005ff057e24 */ /* 0x000fce000f8e00ff */
.L_x_29:
[----:B01----:R-:W-:Y:S05]  /*1b50*/  @!P0 BRA `(.L_x_23) ;  /* 0x0000000000048947 */ /* 0x003fea0003800000 */
[----:B------:R-:W-:Y:S01]  /*1b60*/  BPT.TRAP 0x1 ;  /* 0x000000040000795c */ /* 0x000fe20000300000 */
.L_x_23:
[----:B------:R-:W-:Y:S01]  /*1b70*/  ULEA UR4, UR8, UR41, 0x3 ;  /* 0x0000002908047291 */ /* 0x000fe2000f8e183f */
[----:B------:R-:W-:-:S08]  /*1b80*/  SHF.L.U32 R3, R5, 0x1f, RZ ;  /* 0x0000001f05037819 */ /* 0x000fd000000006ff */
[----:B------:R0:W1:Y:S01]  /*1b90*/  SYNCS.PHASECHK.TRANS64.TRYWAIT P1, [UR4], R3 ;  /* 0x00000003ff0075a7 */ /* 0x0000620008020144 */
[----:B------:R-:W-:Y:S05]  /*1ba0*/  @!P0 BRA `(.L_x_24) ;  /* 0x0000000000048947 */ /* 0x000fea0003800000 */
[----:B------:R-:W-:Y:S01]  /*1bb0*/  BPT.TRAP 0x1 ;  /* 0x000000040000795c */ /* 0x000fe20000300000 */
.L_x_24:
[----:B-1----:R-:W-:Y:S05]  /*1bc0*/  @P1 BRA `(.L_x_25) ;  /* 0x0000000000081947 */ /* 0x002fea0003800000 */
[----:B------:R-:W1:Y:S02]  /*1bd0*/  SYNCS.PHASECHK.TRANS64.TRYWAIT P1, [UR4], R3 ;  /* 0x00000003ff0075a7 */ /* 0x000e640008020144 */
[----:B-1----:R-:W-:Y:S05]  /*1be0*/  @!P1 BRA `(.L_x_26) ;  /* 0x0000004400d09947 */ /* 0x002fea0003800000 */
.L_x_25:
[----:B------:R-:W-:Y:S01]  /*1bf0*/  ULEA UR10, UR8, UR45, 0x9 ;  /* 0x0000002d080a7291 */ /* 0x000fe2000f8e483f */
[----:B------:R-:W-:Y:S01]  /*1c00*/  WARPGROUP.ARRIVE ;  /* 0x00000000000079c5 */ /* 0x000fe20000000000 */
[----:B------:R-:W-:Y:S01]  /*1c10*/  UIMAD UR11, UR8, 0x300, UR46 ;  /* 0x00000300080b78a4 */ /* 0x000fe2000f8e022e */
[----:B------:R-:W-:Y:S01]  /*1c20*/  UMOV UR5, 0x40000040 ;  /* 0x4000004000057882 */ /* 0x000fe20000000000 */
[----:B------:R-:W-:-:S03]  /*1c30*/  UMOV UR7, 0x40000040 ;  /* 0x4000004000077882 */ /* 0x000fc60000000000 */
[----:B------:R-:W-:Y:S02]  /*1c40*/  UMOV UR4, UR10 ;  /* 0x0000000a00047c82 */ /* 0x000fe40008000000 */
[----:B------:R-:W-:Y:S02]  /*1c50*/  UMOV UR6, UR11 ;  /* 0x0000000b00067c82 */ /* 0x000fe40008000000 */
[----:B------:R-:W-:Y:S01]  /*1c60*/  IGMMA.64x96x32.S8.S8 R24, gdesc[UR4], R24, gsb0 ;  /* 0x02a00000041879f1 */ /* 0x000fe20008041018 */
        /* <DEDUP_REMOVED lines=23> */
[----:B------:R-:W-:Y:S01]  /*1de0*/  BPT.TRAP 0x1 ;  /* 0x000000040000795c */ /* 0x000fe20000300000 */
.L_x_27:
[----:B------:R-:W-:Y:S01]  /*1df0*/  ULEA UR4, UR9, UR41, 0x3 ;  /* 0x0000002909047291 */ /* 0x000fe2000f8e183f */
[----:B------:R-:W-:-:S03]  /*1e00*/  ISETP.GT.U32.AND P1, PT, R23, 0x1, PT ;  /* 0x000000011700780c */ /* 0x000fc60003f24070 */
[----:B------:R-:W-:-:S04]  /*1e10*/  UIADD3 UR4, UR4, 0x58, URZ ;  /* 0x0000005804047890 */ /* 0x000fc8000fffe03f */
[----:B------:R-:W-:-:S09]  /*1e20*/  UPRMT UR4, URZ, 0x654, UR4 ;  /* 0x000006543f047896 */ /* 0x000fd20008000004 */
[----:B------:R-:W-:Y:S01]  /*1e30*/  SYNCS.ARRIVE.TRANS64.RED.A1T0 RZ, [UR4], RZ ;  /* 0x000000ffffff79a7 */ /* 0x000fe20008100404 */
[----:B------:R-:W-:Y:S05]  /*1e40*/  @P1 BRA `(.L_x_28) ;  /* 0x0000000000041947 */ /* 0x000fea0003800000 */
[----:B------:R-:W-:Y:S01]  /*1e50*/  BPT.TRAP 0x1 ;  /* 0x000000040000795c */ /* 0x000fe20000300000 */
.L_x_28:
[----:B------:R-:W-:Y:S01]  /*1e60*/  UIADD3 UR8, UR8, 0x1, URZ ;  /* 0x0000000108087890 */ /* 0x000fe2000fffe03f */
[C---:B------:R-:W-:Y:S01]  /*1e70*/  ISETP.GT.AND P1, PT, R0.reuse, 0x1, PT ;  /* 0x000000010000780c */ /* 0x040fe20003f24270 */
[----:B------:R-:W-:Y:S01]  /*1e80*/  UIADD3 UR9, UR9, 0x1, URZ ;  /* 0x0000000109097890 */ /* 0x000fe2000fffe03f */
[----:B------:R-:W-:Y:S01]  /*1e90*/  VIADD R0, R0, 0xffffffff ;  /* 0xffffffff00007836 */ /* 0x000fe20000000000 */
[----:B------:R-:W-:Y:S02]  /*1ea0*/  UISETP.NE.AND UP0, UPT, UR8, 0xb, UPT ;  /* 0x0000000b0800788c */ /* 0x000fe4000bf05270 */
[----:B------:R-:W-:Y:S02]  /*1eb0*/  UISETP.NE.AND UP1, UPT, UR9, 0xb, UPT ;  /* 0x0000000b0900788c */ /* 0x000fe4000bf25270 */
[----:B------:R-:W-:Y:S02]  /*1ec0*/  USEL UR4, URZ, 0x1, UP0 ;  /* 0x000000013f047887 */ /* 0x000fe40008000000 */
[----:B------:R-:W-:-:S02]  /*1ed0*/  USEL UR8, UR8, URZ, UP0 ;  /* 0x0000003f08087287 */ /* 0x000fc40008000000 */
[----:B------:R-:W-:Y:S02]  /*1ee0*/  USEL UR9, UR9, URZ, UP1 ;  /* 0x0000003f09097287 */ /* 0x000fe40008800000 */
[----:B------:R-:W-:Y:S01]  /*1ef0*/  LOP3.LUT R5, R5, UR4, RZ, 0x3c, !PT ;  /* 0x0000000405057c12 */ /* 0x000fe2000f8e3cff */
[----:B------:R-:W-:Y:S09]  /*1f00*/  @P1 BRA `(.L_x_29) ;  /* 0xfffffffc00101947 */ /* 0x000ff2000383ffff */
.L_x_22:
[----:B------:R-:W2:Y:S01]  /*1f10*/  LDC R0, c[0x0][0x28c] ;  /* 0x0000a300ff007b82 */ /* 0x000ea20000000800 */
[----:B01----:R-:W-:-:S04]  /*1f20*/  IMAD.U32 R3, RZ, RZ, UR49 ;  /* 0x00000031ff037e24 */ /* 0x003fc8000f8e00ff */
[----:B------:R0:W-:Y:S01]  /*1f30*/  SYNCS.ARRIVE.TRANS64.A1T0 RZ, [R3+UR48], RZ ;  /* 0x000000ff03ff79a7 */ /* 0x0001e20008100030 */
[----:B--2---:R-:W-:-:S13]  /*1f40*/  ISETP.GE.AND P1, PT, R0, 0x1, PT ;  /* 0x000000010000780c */ /* 0x004fda0003f26270 */
[----:B0-----:R-:W-:Y:S05]  /*1f50*/  @!P1 BRA `(.L_x_30) ;  /* 0x0000000000349947 */ /* 0x001fea0003800000 */
[----:B------:R-:W-:Y:S05]  /*1f60*/  @!P0 BRA `(.L_x_31) ;  /* 0x0000000000048947 */ /* 0x000fea0003800000 */
[----:B------:R-:W-:Y:S01]  /*1f70*/  BPT.TRAP 0x1 ;  /* 0x000000040000795c */ /* 0x000fe20000300000 */
.L_x_31:
[----:B------:R-:W-:Y:S01]  /*1f80*/  UIADD3 UR6, UR38, UR42, URZ ;  /* 0x0000002a26067290 */ /* 0x000fe2000fffe03f */
[----:B------:R-:W-:-:S03]  /*1f90*/  ISETP.GT.U32.AND P0, PT, R23, 0x1, PT ;  /* 0x000000011700780c */ /* 0x000fc60003f04070 */
[----:B------:R-:W-:-:S04]  /*1fa0*/  UIMAD.WIDE.U32 UR4, UR6, -0x45d1745d, URZ ;  /* 0xba2e8ba3060478a5 */ /* 0x000fc8000f8e003f */
[----:B------:R-:W-:-:S04]  /*1fb0*/  USHF.R.U32.HI UR4, URZ, 0x3, UR5 ;  /* 0x000000033f047899 */ /* 0x000fc80008011605 */
[----:B------:R-:W-:-:S04]  /*1fc0*/  UIMAD UR6, UR4, -0xb, UR6 ;  /* 0xfffffff5040678a4 */ /* 0x000fc8000f8e0206 */
[----:B------:R-:W-:-:S04]  /*1fd0*/  ULEA UR6, UR6, UR41, 0x3 ;  /* 0x0000002906067291 */ /* 0x000fc8000f8e183f */
[----:B------:R-:W-:-:S04]  /*1fe0*/  UIADD3 UR6, UR6, 0x58, URZ ;  /* 0x0000005806067890 */ /* 0x000fc8000fffe03f */
[----:B------:R-:W-:-:S09]  /*1ff0*/  UPRMT UR6, URZ, 0x654, UR6 ;  /* 0x000006543f067896 */ /* 0x000fd20008000006 */
[----:B------:R-:W-:Y:S01]  /*2000*/  SYNCS.ARRIVE.TRANS64.RED.A1T0 RZ, [UR6], RZ ;  /* 0x000000ffffff79a7 */ /* 0x000fe20008100406 */
[----:B------:R-:W-:Y:S05]  /*2010*/  @P0 BRA `(.L_x_30) ;  /* 0x0000000000040947 */ /* 0x000fea0003800000 */
[----:B------:R-:W-:Y:S01]  /*2020*/  BPT.TRAP 0x1 ;  /* 0x000000040000795c */ /* 0x000fe20000300000 */
.L_x_30:
[----:B------:R-:W-:Y:S01]  /*2030*/  SHF.L.U32 R3, R85, 0x1f, RZ ;  /* 0x0000001f55037819 */ /* 0x000fe200000006ff */
[----:B------:R-:W-:Y:S01]  /*2040*/  UIADD3 UR38, UR38, UR47, URZ ;  /* 0x0000002f26267290 */ /* 0x000fe2000fffe03f */
[----:B------:R-:W-:Y:S01]  /*2050*/  IMAD.SHL.U32 R0, R22, 0x40, RZ ;  /* 0x0000004016007824 */ /* 0x000fe200078e00ff */
[----:B------:R-:W-:Y:S01]  /*2060*/  UISETP.GE.U32.AND UP1, UPT, UR47, 0xb, UPT ;  /* 0x0000000b2f00788c */ /* 0x000fe2000bf26070 */
[----:B------:R-:W0:Y:S01]  /*2070*/  SYNCS.PHASECHK.TRANS64.TRYWAIT P0, [UR43+0x8], R3 ;  /* 0x00000803ff0075a7 */ /* 0x000e22000800016b */
[----:B------:R-:W-:-:S04]  /*2080*/  UISETP.GT.U32.AND UP0, UPT, UR38, 0xa, UPT ;  /* 0x0000000a2600788c */ /* 0x000fc8000bf04070 */
[----:B------:R-:W-:-:S04]  /*2090*/  UISETP.LT.U32.AND UP0, UPT, UR47, 0xb, UP0 ;  /* 0x0000000b2f00788c */ /* 0x000fc80008701070 */
[----:B------:R-:W-:Y:S02]  /*20a0*/  USEL UR6, URZ, 0x1, !UP0 ;  /* 0x000000013f067887 */ /* 0x000fe4000c000000 */
[----:B------:R-:W-:Y:S02]  /*20b0*/  @UP1 UIMAD.WIDE.U32 UR4, UR38, -0x45d1745d, URZ ;  /* 0xba2e8ba3260418a5 */ /* 0x000fe4000f8e003f */
[----:B------:R-:W-:Y:S02]  /*20c0*/  ULOP3.LUT UR39, UR39, UR6, URZ, 0x3c, !UPT ;  /* 0x0000000627277292 */ /* 0x000fe4000f8e3c3f */
[----:B------:R-:W-:-:S04]  /*20d0*/  @UP1 USHF.R.U32.HI UR4, URZ, 0x3, UR5 ;  /* 0x000000033f041899 */ /* 0x000fc80008011605 */
[----:B------:R-:W-:Y:S01]  /*20e0*/  @UP1 ULOP3.LUT UR39, UR39, 0x1, UR4, 0x78, !UPT ;  /* 0x0000000127271892 */ /* 0x000fe2000f8e7804 */
[----:B0-----:R-:W-:Y:S11]  /*20f0*/  @!P0 BRA `(.L_x_32) ;  /* 0x0000004000a48947 */ /* 0x001ff60003800000 */
.L_x_165:
[----:B------:R-:W-:Y:S01]  /*2100*/  ULDC UR4, c[0x0][0x284] ;  /* 0x0000a10000047ab9 */ /* 0x000fe20000000800 */
[----:B------:R-:W-:Y:S01]  /*2110*/  IMAD R13, R19, 0x60, RZ ;  /* 0x00000060130d7824 */ /* 0x000fe200078e02ff */
[----:B------:R-:W-:Y:S01]  /*2120*/  ISETP.GE.AND P0, PT, R0, UR4, PT ;  /* 0x0000000400007c0c */ /* 0x000fe2000bf06270 */
[----:B------:R-:W-:-:S03]  /*2130*/  ULDC UR4, c[0x0][0x288] ;  /* 0x0000a20000047ab9 */ /* 0x000fc60000000800 */
[----:B------:R-:W-:-:S13]  /*2140*/  ISETP.GE.OR P0, PT, R13, UR4, P0 ;  /* 0x000000040d007c0c */ /* 0x000fda0008706670 */
[----:B------:R-:W-:Y:S05]  /*2150*/  @P0 BRA `(.L_x_33) ;  /* 0x0000002400c80947 */ /* 0x000fea0003800000 */
[----:B------:R-:W1:Y:S01]  /*2160*/  LDC.64 R8, c[0x0][0x5c8] ;  /* 0x00017200ff087b82 */ /* 0x000e620000000a00 */
[----:B------:R-:W-:Y:S01]  /*2170*/  SHF.R.S32.HI R11, RZ, 0x1f, R18 ;  /* 0x0000001fff0b7819 */ /* 0x000fe20000011412 */
[----:B------:R-:W-:Y:S01]  /*2180*/  ULDC.64 UR4, c[0x0][0x5d0] ;  /* 0x0001740000047ab9 */ /* 0x000fe20000000a00 */
[----:B------:R-:W-:Y:S01]  /*2190*/  SHF.R.S32.HI R10, RZ, 0x1f, R13 ;  /* 0x0000001fff0a7819 */ /* 0x000fe2000001140d */
[----:B0-----:R-:W-:Y:S01]  /*21a0*/  IMAD.WIDE.U32 R4, R18, UR4, R76 ;  /* 0x0000000412047c25 */ /* 0x001fe2000f8e004c */
[----:B------:R-:W-:Y:S03]  /*21b0*/  BSSY B0, `(.L_x_33) ;  /* 0x000026c000007945 */ /* 0x000fe60003800000 */
[----:B------:R-:W-:Y:S01]  /*21c0*/  IMAD R3, R11, UR4, RZ ;  /* 0x000000040b037c24 */ /* 0x000fe2000f8e02ff */
[----:B------:R-:W-:Y:S01]  /*21d0*/  IADD3 R4, P0, R13, R4, RZ ;  /* 0x000000040d047210 */ /* 0x000fe20007f1e0ff */
[----:B------:R-:W-:-:S04]  /*21e0*/  IMAD.WIDE R14, R22, 0x40, R74 ;  /* 0x00000040160e7825 */ /* 0x000fc800078e024a */
[----:B------:R-:W-:Y:S01]  /*21f0*/  IMAD R3, R18, UR5, R3 ;  /* 0x0000000512037c24 */ /* 0x000fe2000f8e0203 */
[----:B------:R-:W-:Y:S01]  /*2200*/  ULDC.64 UR4, c[0x0][0x5c0] ;  /* 0x0001700000047ab9 */ /* 0x000fe20000000a00 */
[----:B------:R-:W-:Y:S02]  /*2210*/  IMAD.IADD R20, R83, 0x1, -R0 ;  /* 0x0000000153147824 */ /* 0x000fe400078e0a00 */
[----:B------:R-:W-:Y:S01]  /*2220*/  IMAD.IADD R19, R79, 0x1, -R13 ;  /* 0x000000014f137824 */ /* 0x000fe200078e0a0d */
[----:B------:R-:W-:Y:S01]  /*2230*/  IADD3.X R5, R10, R5, R3, P0, !PT ;  /* 0x000000050a057210 */ /* 0x000fe200007fe403 */
[-C--:B-1----:R-:W-:Y:S02]  /*2240*/  IMAD R3, R15, R8.reuse, RZ ;  /* 0x000000080f037224 */ /* 0x082fe400078e02ff */
[----:B------:R-:W-:-:S04]  /*2250*/  IMAD.WIDE.U32 R4, R14, R8, R4 ;  /* 0x000000080e047225 */ /* 0x000fc800078e0004 */
[----:B------:R-:W-:Y:S01]  /*2260*/  IMAD R3, R14, R9, R3 ;  /* 0x000000090e037224 */ /* 0x000fe200078e0203 */
[----:B------:R-:W-:-:S04]  /*2270*/  IADD3 R4, P0, R4, UR4, RZ ;  /* 0x0000000404047c10 */ /* 0x000fc8000ff1e0ff */
[----:B------:R-:W-:Y:S02]  /*2280*/  IADD3.X R5, R5, UR5, R3, P0, !PT ;  /* 0x0000000505057c10 */ /* 0x000fe400087fe403 */
[----:B-----5:R-:W-:Y:S02]  /*2290*/  ISETP.NE.AND P0, PT, R73, RZ, PT ;  /* 0x000000ff4900720c */ /* 0x020fe40003f05270 */
[----:B------:R-:W-:-:S04]  /*22a0*/  LEA R6, P1, R8, R4, 0x3 ;  /* 0x0000000408067211 */ /* 0x000fc800078218ff */
[----:B------:R-:W-:-:S07]  /*22b0*/  LEA.HI.X R7, R8, R5, R9, 0x3, P1 ;  /* 0x0000000508077211 */ /* 0x000fce00008f1c09 */
[----:B------:R-:W-:Y:S05]  /*22c0*/  @!P0 BRA `(.L_x_34) ;  /* 0x0000001c00208947 */ /* 0x000fea0003800000 */
[----:B------:R-:W0:Y:S01]  /*22d0*/  LDC.64 R86, c[0x0][0x5b0] ;  /* 0x00016c00ff567b82 */ /* 0x000e220000000a00 */
[----:B------:R-:W-:Y:S01]  /*22e0*/  ULDC.64 UR4, c[0x0][0x5b8] ;  /* 0x00016e0000047ab9 */ /* 0x000fe20000000a00 */
[----:B------:R-:W-:Y:S01]  /*22f0*/  ISETP.GE.AND P1, PT, R20, 0x1, PT ;  /* 0x000000011400780c */ /* 0x000fe20003f26270 */
[C---:B------:R-:W-:Y:S01]  /*2300*/  IMAD.WIDE.U32 R8, R18.reuse, UR4, R76 ;  /* 0x0000000412087c25 */ /* 0x040fe2000f8e004c */
[----:B------:R-:W-:Y:S02]  /*2310*/  BSSY B1, `(.L_x_35) ;  /* 0x000000e000017945 */ /* 0x000fe40003800000 */
[----:B------:R-:W-:Y:S01]  /*2320*/  ISETP.LT.OR P5, PT, R19, 0x1, !P1 ;  /* 0x000000011300780c */ /* 0x000fe20004fa1670 */
[----:B------:R-:W-:Y:S01]  /*2330*/  IMAD R3, R11, UR4, RZ ;  /* 0x000000040b037c24 */ /* 0x000fe2000f8e02ff */
[----:B------:R-:W1:Y:S01]  /*2340*/  LDC.64 R88, c[0x0][0x5a8] ;  /* 0x00016a00ff587b82 */ /* 0x000e620000000a00 */
[----:B------:R-:W-:Y:S02]  /*2350*/  IADD3 R12, P0, R13, R8, RZ ;  /* 0x000000080d0c7210 */ /* 0x000fe40007f1e0ff */
[----:B------:R-:W-:-:S05]  /*2360*/  IMAD R3, R18, UR5, R3 ;  /* 0x0000000512037c24 */ /* 0x000fca000f8e0203 */
[----:B------:R-:W-:Y:S01]  /*2370*/  IADD3.X R13, R10, R9, R3, P0, !PT ;  /* 0x000000090a0d7210 */ /* 0x000fe200007fe403 */
[-C--:B0-----:R-:W-:Y:S02]  /*2380*/  IMAD R0, R15, R86.reuse, RZ ;  /* 0x000000560f007224 */ /* 0x081fe400078e02ff */
[----:B------:R-:W-:-:S04]  /*2390*/  IMAD.WIDE.U32 R8, R14, R86, R12 ;  /* 0x000000560e087225 */ /* 0x000fc800078e000c */
[----:B------:R-:W-:Y:S01]  /*23a0*/  IMAD R21, R14, R87, R0 ;  /* 0x000000570e157224 */ /* 0x000fe200078e0200 */
[----:B-1----:R-:W-:-:S04]  /*23b0*/  IADD3 R8, P0, R8, R88, RZ ;  /* 0x0000005808087210 */ /* 0x002fc80007f1e0ff */
[----:B------:R-:W-:Y:S01]  /*23c0*/  IADD3.X R9, R89, R9, R21, P0, !PT ;  /* 0x0000000959097210 */ /* 0x000fe200007fe415 */
[----:B------:R-:W-:Y:S08]  /*23d0*/  @P5 BRA `(.L_x_36) ;  /* 0x0000000000045947 */ /* 0x000ff00003800000 */
[----:B------:R0:W5:Y:S02]  /*23e0*/  LDG.E.U8 R84, desc[UR36][R8.64] ;  /* 0x0000002408547981 */ /* 0x000164000c1e1100 */
.L_x_36:
[----:B------:R-:W-:Y:S05]  /*23f0*/  BSYNC B1 ;  /* 0x0000000000017941 */ /* 0x000fea0003800000 */
.L_x_35:
[----:B-----5:R-:W-:Y:S01]  /*2400*/  LOP3.LUT R0, R84, 0xffff, RZ, 0xc0, !PT ;  /* 0x0000ffff54007812 */ /* 0x020fe200078ec0ff */
[----:B------:R-:W-:Y:S01]  /*2410*/  IMAD.SHL.U32 R10, R86, 0x8, RZ ;  /* 0x00000008560a7824 */ /* 0x000fe200078e00ff */
[----:B------:R-:W-:Y:S01]  /*2420*/  ISETP.LT.OR P2, PT, R19, 0x2, !P1 ;  /* 0x000000021300780c */ /* 0x000fe20004f41670 */
[----:B------:R-:W-:Y:S01]  /*2430*/  BSSY B1, `(.L_x_37) ;  /* 0x000000e000017945 */ /* 0x000fe20003800000 */
[----:B------:R-:W-:Y:S02]  /*2440*/  PRMT R0, R0, 0x8880, RZ ;  /* 0x0000888000007816 */ /* 0x000fe400000000ff */
[----:B------:R-:W-:Y:S02]  /*2450*/  SHF.L.U64.HI R11, R86, 0x3, R87 ;  /* 0x00000003560b7819 */ /* 0x000fe40000010257 */
[----:B------:R-:W-:Y:S01]  /*2460*/  ISETP.GE.AND P0, PT, R20, 0x9, PT ;  /* 0x000000091400780c */ /* 0x000fe20003f06270 */
[----:B------:R-:W-:Y:S02]  /*2470*/  IMAD R3, R0, R73, RZ ;  /* 0x0000004900037224 */ /* 0x000fe400078e02ff */
[----:B------:R-:W-:-:S04]  /*2480*/  IMAD.WIDE.U32 R10, R14, R86, R10 ;  /* 0x000000560e0a7225 */ /* 0x000fc800078e000a */
[----:B------:R-:W-:Y:S01]  /*2490*/  @!P5 IMAD R15, R24, R72, R3 ;  /* 0x00000048180fd224 */ /* 0x000fe200078e0203 */
[----:B------:R-:W-:Y:S01]  /*24a0*/  IADD3 R10, P3, P4, R12, R88, R10 ;  /* 0x000000580c0a7210 */ /* 0x000fe20007c7e00a */
[----:B------:R-:W-:-:S03]  /*24b0*/  IMAD.IADD R14, R21, 0x1, R11 ;  /* 0x00000001150e7824 */ /* 0x000fc600078e020b */
[----:B------:R1:W-:Y:S01]  /*24c0*/  @!P5 STG.E.U8 desc[UR36][R4.64], R15 ;  /* 0x0000000f0400d986 */ /* 0x0003e2000c101124 */
[----:B------:R-:W-:Y:S08]  /*24d0*/  @P2 BRA `(.L_x_38) ;  /* 0x00000000000c2947 */ /* 0x000ff00003800000 */
[----:B------:R-:W2:Y:S02]  /*24e0*/  LDG.E.U8 R84, desc[UR36][R8.64+0x1] ;  /* 0x0000012408547981 */ /* 0x000ea4000c1e1100 */
[----:B--2---:R-:W-:-:S05]  /*24f0*/  PRMT R0, R84, 0x8880, RZ ;  /* 0x0000888054007816 */ /* 0x004fca00000000ff */
[----:B------:R-:W-:-:S07]  /*2500*/  IMAD R3, R0, R73, RZ ;  /* 0x0000004900037224 */ /* 0x000fce00078e02ff */
.L_x_38:
[----:B------:R-:W-:Y:S05]  /*2510*/  BSYNC B1 ;  /* 0x0000000000017941 */ /* 0x000fea0003800000 */
.L_x_37:
[----:B------:R-:W-:Y:S01]  /*2520*/  ISETP.LT.OR P5, PT, R19, 0x1, !P0 ;  /* 0x000000011300780c */ /* 0x000fe200047a1670 */
[----:B------:R-:W-:Y:S01]  /*2530*/  @!P2 IMAD R25, R25, R72, R3 ;  /* 0x000000481919a224 */ /* 0x000fe200078e0203 */
[----:B------:R-:W-:Y:S01]  /*2540*/  BSSY B1, `(.L_x_39) ;  /* 0x000000a000017945 */ /* 0x000fe20003800000 */
[----:B------:R-:W-:Y:S02]  /*2550*/  IADD3.X R11, R13, R89, R14, P3, P4 ;  /* 0x000000590d0b7210 */ /* 0x000fe40001fe840e */
[C---:B------:R-:W-:Y:S01]  /*2560*/  ISETP.LT.OR P3, PT, R19.reuse, 0x2, !P0 ;  /* 0x000000021300780c */ /* 0x040fe20004761670 */
[----:B------:R2:W-:Y:S01]  /*2570*/  @!P2 STG.E.U8 desc[UR36][R4.64+0x1], R25 ;  /* 0x000001190400a986 */ /* 0x0005e2000c101124 */
[C---:B------:R-:W-:Y:S02]  /*2580*/  ISETP.LT.OR P4, PT, R19.reuse, 0x9, !P1 ;  /* 0x000000091300780c */ /* 0x040fe40004f81670 */
[----:B------:R-:W-:-:S04]  /*2590*/  ISETP.LT.OR P2, PT, R19, 0xa, !P1 ;  /* 0x0000000a1300780c */ /* 0x000fc80004f41670 */
[----:B------:R-:W-:Y:S09]  /*25a0*/  @P5 BRA `(.L_x_40) ;  /* 0x00000000000c5947 */ /* 0x000ff20003800000 */
[----:B------:R-:W3:Y:S02]  /*25b0*/  LDG.E.U8 R84, desc[UR36][R10.64] ;  /* 0x000000240a547981 */ /* 0x000ee4000c1e1100 */
[----:B---3--:R-:W-:-:S05]  /*25c0*/  PRMT R0, R84, 0x8880, RZ ;  /* 0x0000888054007816 */ /* 0x008fca00000000ff */
[----:B------:R-:W-:-:S07]  /*25d0*/  IMAD R3, R0, R73, RZ ;  /* 0x0000004900037224 */ /* 0x000fce00078e02ff */
.L_x_40:
[----:B------:R-:W-:Y:S05]  /*25e0*/  BSYNC B1 ;  /* 0x0000000000017941 */ /* 0x000fea0003800000 */
.L_x_39:
[----:B------:R-:W-:Y:S01]  /*25f0*/  @!P5 IMAD R13, R26, R72, R3 ;  /* 0x000000481a0dd224 */ /* 0x000fe200078e0203 */
[----:B------:R-:W-:Y:S04]  /*2600*/  BSSY B1, `(.L_x_41) ;  /* 0x0000006000017945 */ /* 0x000fe80003800000 */
[----:B------:R3:W-:Y:S01]  /*2610*/  @!P5 STG.E.U8 desc[UR36][R6.64], R13 ;  /* 0x0000000d0600d986 */ /* 0x0007e2000c101124 */
[----:B------:R-:W-:Y:S05]  /*2620*/  @P3 BRA `(.L_x_42) ;  /* 0x00000000000c3947 */ /* 0x000fea0003800000 */
[----:B------:R-:W4:Y:S02]  /*2630*/  LDG.E.U8 R84, desc[UR36][R10.64+0x1] ;  /* 0x000001240a547981 */ /* 0x000f24000c1e1100 */
[----:B----4-:R-:W-:-:S05]  /*2640*/  PRMT R0, R84, 0x8880, RZ ;  /* 0x0000888054007816 */ /* 0x010fca00000000ff */
[----:B------:R-:W-:-:S07]  /*2650*/  IMAD R3, R0, R73, RZ ;  /* 0x0000004900037224 */ /* 0x000fce00078e02ff */
.L_x_42:
[----:B------:R-:W-:Y:S05]  /*2660*/  BSYNC B1 ;  /* 0x0000000000017941 */ /* 0x000fea0003800000 */
.L_x_41:
[----:B------:R-:W-:Y:S01]  /*2670*/  @!P3 IMAD R27, R27, R72, R3 ;  /* 0x000000481b1bb224 */ /* 0x000fe200078e0203 */
[----:B------:R-:W-:Y:S04]  /*2680*/  BSSY B1, `(.L_x_43) ;  /* 0x0000006000017945 */ /* 0x000fe80003800000 */
[----:B------:R4:W-:Y:S01]  /*2690*/  @!P3 STG.E.U8 desc[UR36][R6.64+0x1], R27 ;  /* 0x0000011b0600b986 */ /* 0x0009e2000c101124 */
[----:B------:R-:W-:Y:S05]  /*26a0*/  @P4 BRA `(.L_x_44) ;  /* 0x00000000000c4947 */ /* 0x000fea0003800000 */
[----:B------:R-:W5:Y:S02]  /*26b0*/  LDG.E.U8 R84, desc[UR36][R8.64+0x8] ;  /* 0x0000082408547981 */ /* 0x000f64000c1e1100 */
[----:B-----5:R-:W-:-:S05]  /*26c0*/  PRMT R0, R84, 0x8880, RZ ;  /* 0x0000888054007816 */ /* 0x020fca00000000ff */
[----:B------:R-:W-:-:S07]  /*26d0*/  IMAD R3, R0, R73, RZ ;  /* 0x0000004900037224 */ /* 0x000fce00078e02ff */
.L_x_44:
[----:B------:R-:W-:Y:S05]  /*26e0*/  BSYNC B1 ;  /* 0x0000000000017941 */ /* 0x000fea0003800000 */
.L_x_43:
[----:B---3--:R-:W-:Y:S01]  /*26f0*/  @!P4 IMAD R13, R28, R72, R3 ;  /* 0x000000481c0dc224 */ /* 0x008fe200078e0203 */
[----:B------:R-:W-:Y:S04]  /*2700*/  BSSY B1, `(.L_x_45) ;  /* 0x0000006000017945 */ /* 0x000fe80003800000 */
[----:B------:R3:W-:Y:S01]  /*2710*/  @!P4 STG.E.U8 desc[UR36][R4.64+0x8], R13 ;  /* 0x0000080d0400c986 */ /* 0x0007e2000c101124 */
[----:B------:R-:W-:Y:S05]  /*2720*/  @P2 BRA `(.L_x_46) ;  /* 0x00000000000c2947 */ /* 0x000fea0003800000 */
[----:B------:R-:W5:Y:S02]  /*2730*/  LDG.E.U8 R84, desc[UR36][R8.64+0x9] ;  /* 0x0000092408547981 */ /* 0x000f64000c1e1100 */
[----:B-----5:R-:W-:-:S05]  /*2740*/  PRMT R0, R84, 0x8880, RZ ;  /* 0x0000888054007816 */ /* 0x020fca00000000ff */
[----:B------:R-:W-:-:S07]  /*2750*/  IMAD R3, R0, R73, RZ ;  /* 0x0000004900037224 */ /* 0x000fce00078e02ff */
.L_x_46:
[----:B------:R-:W-:Y:S05]  /*2760*/  BSYNC B1 ;  /* 0x0000000000017941 */ /* 0x000fea0003800000 */
.L_x_45:
[----:B------:R-:W-:Y:S01]  /*2770*/  ISETP.LT.OR P4, PT, R19, 0x9, !P0 ;  /* 0x000000091300780c */ /* 0x000fe20004781670 */
[----:B------:R-:W-:Y:S01]  /*2780*/  @!P2 IMAD R29, R29, R72, R3 ;  /* 0x000000481d1da224 */ /* 0x000fe200078e0203 */
[----:B------:R-:W-:Y:S01]  /*2790*/  BSSY B1, `(.L_x_47) ;  /* 0x0000009000017945 */ /* 0x000fe20003800000 */
[C---:B------:R-:W-:Y:S02]  /*27a0*/  ISETP.LT.OR P3, PT, R19.reuse, 0xa, !P0 ;  /* 0x0000000a1300780c */ /* 0x040fe40004761670 */
[C---:B------:R-:W-:Y:S01]  /*27b0*/  ISETP.LT.OR P5, PT, R19.reuse, 0x11, !P1 ;  /* 0x000000111300780c */ /* 0x040fe20004fa1670 */
[----:B------:R0:W-:Y:S01]  /*27c0*/  @!P2 STG.E.U8 desc[UR36][R4.64+0x9], R29 ;  /* 0x0000091d0400a986 */ /* 0x0001e2000c101124 */
[----:B------:R-:W-:-:S06]  /*27d0*/  ISETP.LT.OR P2, PT, R19, 0x12, !P1 ;  /* 0x000000121300780c */ /* 0x000fcc0004f41670 */
[----:B------:R-:W-:Y:S07]  /*27e0*/  @P4 BRA `(.L_x_48) ;  /* 0x00000000000c4947 */ /* 0x000fee0003800000 */
[----:B------:R-:W5:Y:S02]  /*27f0*/  LDG.E.U8 R84, desc[UR36][R10.64+0x8] ;  /* 0x000008240a547981 */ /* 0x000f64000c1e1100 */
[----:B-----5:R-:W-:-:S05]  /*2800*/  PRMT R0, R84, 0x8880, RZ ;  /* 0x0000888054007816 */ /* 0x020fca00000000ff */
[----:B------:R-:W-:-:S07]  /*2810*/  IMAD R3, R0, R73, RZ ;  /* 0x0000004900037224 */ /* 0x000fce00078e02ff */
.L_x_48:
[----:B------:R-:W-:Y:S05]  /*2820*/  BSYNC B1 ;  /* 0x0000000000017941 */ /* 0x000fea0003800000 */
.L_x_47:
[----:B---3--:R-:W-:Y:S01]  /*2830*/  @!P4 IMAD R13, R30, R72, R3 ;  /* 0x000000481e0dc224 */ /* 0x008fe200078e0203 */
[----:B------:R-:W-:Y:S04]  /*2840*/  BSSY B1, `(.L_x_49) ;  /* 0x0000006000017945 */ /* 0x000fe80003800000 */
[----:B------:R3:W-:Y:S01]  /*2850*/  @!P4 STG.E.U8 desc[UR36][R6.64+0x8], R13 ;  /* 0x0000080d0600c986 */ /* 0x0007e2000c101124 */
[----:B------:R-:W-:Y:S05]  /*2860*/  @P3 BRA `(.L_x_50) ;  /* 0x00000000000c3947 */ /* 0x000fea0003800000 */
[----:B------:R-:W5:Y:S02]  /*2870*/  LDG.E.U8 R84, desc[UR36][R10.64+0x9] ;  /* 0x000009240a547981 */ /* 0x000f64000c1e1100 */
[----:B-----5:R-:W-:-:S05]  /*2880*/  PRMT R0, R84, 0x8880, RZ ;  /* 0x0000888054007816 */ /* 0x020fca00000000ff */
[----:B------:R-:W-:-:S07]  /*2890*/  IMAD R3, R0, R73, RZ ;  /* 0x0000004900037224 */ /* 0x000fce00078e02ff */
.L_x_50:
[----:B------:R-:W-:Y:S05]  /*28a0*/  BSYNC B1 ;  /* 0x0000000000017941 */ /* 0x000fea0003800000 */
.L_x_49:
[----:B------:R-:W-:Y:S01]  /*28b0*/  @!P3 IMAD R31, R31, R72, R3 ;  /* 0x000000481f1fb224 */ /* 0x000fe200078e0203 */
[----:B------:R-:W-:Y:S04]  /*28c0*/  BSSY B1, `(.L_x_51) ;  /* 0x0000006000017945 */ /* 0x000fe80003800000 */
[----:B------:R0:W-:Y:S01]  /*28d0*/  @!P3 STG.E.U8 desc[UR36][R6.64+0x9], R31 ;  /* 0x0000091f0600b986 */ /* 0x0001e2000c101124 */
[----:B------:R-:W-:Y:S05]  /*28e0*/  @P5 BRA `(.L_x_52) ;  /* 0x00000000000c5947 */ /* 0x000fea0003800000 */
[----:B------:R-:W5:Y:S02]  /*28f0*/  LDG.E.U8 R84, desc[UR36][R8.64+0x10] ;  /* 0x0000102408547981 */ /* 0x000f64000c1e1100 */
[----:B-----5:R-:W-:-:S05]  /*2900*/  PRMT R0, R84, 0x8880, RZ ;  /* 0x0000888054007816 */ /* 0x020fca00000000ff */
[----:B------:R-:W-:-:S07]  /*2910*/  IMAD R3, R0, R73, RZ ;  /* 0x0000004900037224 */ /* 0x000fce00078e02ff */
.L_x_52:
[----:B------:R-:W-:Y:S05]  /*2920*/  BSYNC B1 ;  /* 0x0000000000017941 */ /* 0x000fea0003800000 */
.L_x_51:
[----:B---3--:R-:W-:Y:S01]  /*2930*/  @!P5 IMAD R13, R32, R72, R3 ;  /* 0x00000048200dd224 */ /* 0x008fe200078e0203 */
[----:B------:R-:W-:Y:S04]  /*2940*/  BSSY B1, `(.L_x_53) ;  /* 0x0000006000017945 */ /* 0x000fe80003800000 */
[----:B------:R3:W-:Y:S01]  /*2950*/  @!P5 STG.E.U8 desc[UR36][R4.64+0x10], R13 ;  /* 0x0000100d0400d986 */ /* 0x0007e2000c101124 */
[----:B------:R-:W-:Y:S05]  /*2960*/  @P2 BRA `(.L_x_54) ;  /* 0x00000000000c2947 */ /* 0x000fea0003800000 */
[----:B------:R-:W5:Y:S02]  /*2970*/  LDG.E.U8 R84, desc[UR36][R8.64+0x11] ;  /* 0x0000112408547981 */ /* 0x000f64000c1e1100 */
[----:B-----5:R-:W-:-:S05]  /*2980*/  PRMT R0, R84, 0x8880, RZ ;  /* 0x0000888054007816 */ /* 0x020fca00000000ff */
[----:B------:R-:W-:-:S07]  /*2990*/  IMAD R3, R0, R73, RZ ;  /* 0x0000004900037224 */ /* 0x000fce00078e02ff */
.L_x_54:
[----:B------:R-:W-:Y:S05]  /*29a0*/  BSYNC B1 ;  /* 0x0000000000017941 */ /* 0x000fea0003800000 */
.L_x_53:
        /* <DEDUP_REMOVED lines=11> */
.L_x_56:
[----:B------:R-:W-:Y:S05]  /*2a60*/  BSYNC B1 ;  /* 0x0000000000017941 */ /* 0x000fea0003800000 */
.L_x_55:
[----:B---3--:R-:W-:Y:S01]  /*2a70*/  @!P4 IMAD R13, R34, R72, R3 ;  /* 0x00000048220dc224 */ /* 0x008fe200078e0203 */
[----:B------:R-:W-:Y:S04]  /*2a80*/  BSSY B1, `(.L_x_57) ;  /* 0x0000006000017945 */ /* 0x000fe80003800000 */
[----:B------:R3:W-:Y:S01]  /*2a90*/  @!P4 STG.E.U8 desc[UR36][R6.64+0x10], R13 ;  /* 0x0000100d0600c986 */ /* 0x0007e2000c101124 */
[----:B------:R-:W-:Y:S05]  /*2aa0*/  @P3 BRA `(.L_x_58) ;  /* 0x00000000000c3947 */ /* 0x000fea0003800000 */
[----:B------:R-:W5:Y:S02]  /*2ab0*/  LDG.E.U8 R84, desc[UR36][R10.64+0x11] ;  /* 0x000011240a547981 */ /* 0x000f64000c1e1100 */
[----:B-----5:R-:W-:-:S05]  /*2ac0*/  PRMT R0, R84, 0x8880, RZ ;  /* 0x0000888054007816 */ /* 0x020fca00000000ff */
[----:B------:R-:W-:-:S07]  /*2ad0*/  IMAD R3, R0, R73, RZ ;  /* 0x0000004900037224 */ /* 0x000fce00078e02ff */
.L_x_58:
[----:B------:R-:W-:Y:S05]  /*2ae0*/  BSYNC B1 ;  /* 0x0000000000017941 */ /* 0x000fea0003800000 */
.L_x_57:
[----:B------:R-:W-:Y:S01]  /*2af0*/  @!P3 IMAD R35, R35, R72, R3 ;  /* 0x000000482323b224 */ /* 0x000fe200078e0203 */
[----:B------:R-:W-:Y:S04]  /*2b00*/  BSSY B1, `(.L_x_59) ;  /* 0x0000006000017945 */ /* 0x000fe80003800000 */
[----:B------:R0:W-:Y:S01]  /*2b10*/  @!P3 STG.E.U8 desc[UR36][R6.64+0x11], R35 ;  /* 0x000011230600b986 */ /* 0x0001e2000c101124 */
[----:B------:R-:W-:Y:S05]  /*2b20*/  @P5 BRA `(.L_x_60) ;  /* 0x00000000000c5947 */ /* 0x000fea0003800000 */
[----:B------:R-:W5:Y:S02]  /*2b30*/  LDG.E.U8 R84, desc[UR36][R8.64+0x18] ;  /* 0x0000182408547981 */ /* 0x000f64000c1e1100 */
[----:B-----5:R-:W-:-:S05]  /*2b40*/  PRMT R0, R84, 0x8880, RZ ;  /* 0x0000888054007816 */ /* 0x020fca00000000ff */
[----:B------:R-:W-:-:S07]  /*2b50*/  IMAD R3, R0, R73, RZ ;  /* 0x0000004900037224 */ /* 0x000fce00078e02ff */
.L_x_60:
[----:B------:R-:W-:Y:S05]  /*2b60*/  BSYNC B1 ;  /* 0x0000000000017941 */ /* 0x000fea0003800000 */
.L_x_59:
[----:B---3--:R-:W-:Y:S01]  /*2b70*/  @!P5 IMAD R13, R36, R72, R3 ;  /* 0x00000048240dd224 */ /* 0x008fe200078e0203 */
[----:B------:R-:W-:Y:S04]  /*2b80*/  BSSY B1, `(.L_x_61) ;  /* 0x0000006000017945 */ /* 0x000fe80003800000 */
[----:B------:R3:W-:Y:S01]  /*2b90*/  @!P5 STG.E.U8 desc[UR36][R4.64+0x18], R13 ;  /* 0x0000180d0400d986 */ /* 0x0007e2000c101124 */
[----:B------:R-:W-:Y:S05]  /*2ba0*/  @P2 BRA `(.L_x_62) ;  /* 0x00000000000c2947 */ /* 0x000fea0003800000 */
[----:B------:R-:W5:Y:S02]  /*2bb0*/  LDG.E.U8 R84, desc[UR36][R8.64+0x19] ;  /* 0x0000192408547981 */ /* 0x000f64000c1e1100 */
[----:B-----5:R-:W-:-:S05]  /*2bc0*/  PRMT R0, R84, 0x8880, RZ ;  /* 0x0000888054007816 */ /* 0x020fca00000000ff */
[----:B------:R-:W-:-:S07]  /*2bd0*/  IMAD R3, R0, R73, RZ ;  /* 0x0000004900037224 */ /* 0x000fce00078e02ff */
.L_x_62:
[----:B------:R-:W-:Y:S05]  /*2be0*/  BSYNC B1 ;  /* 0x0000000000017941 */ /* 0x000fea0003800000 */
.L_x_61:
        /* <DEDUP_REMOVED lines=11> */
.L_x_64:
[----:B------:R-:W-:Y:S05]  /*2ca0*/  BSYNC B1 ;  /* 0x0000000000017941 */ /* 0x000fea0003800000 */
.L_x_63:
[----:B---3--:R-:W-:Y:S01]  /*2cb0*/  @!P4 IMAD R13, R38, R72, R3 ;  /* 0x00000048260dc224 */ /* 0x008fe200078e0203 */
[----:B------:R-:W-:Y:S04]  /*2cc0*/  BSSY B1, `(.L_x_65) ;  /* 0x0000006000017945 */ /* 0x000fe80003800000 */
[----:B------:R3:W-:Y:S01]  /*2cd0*/  @!P4 STG.E.U8 desc[UR36][R6.64+0x18], R13 ;  /* 0x0000180d0600c986 */ /* 0x0007e2000c101124 */
[----:B------:R-:W-:Y:S05]  /*2ce0*/  @P3 BRA `(.L_x_66) ;  /* 0x00000000000c3947 */ /* 0x000fea0003800000 */
[----:B------:R-:W5:Y:S02]  /*2cf0*/  LDG.E.U8 R84, desc[UR36][R10.64+0x19] ;  /* 0x000019240a547981 */ /* 0x000f64000c1e1100 */
[----:B-----5:R-:W-:-:S05]  /*2d00*/  PRMT R0, R84, 0x8880, RZ ;  /* 0x0000888054007816 */ /* 0x020fca00000000ff */
[----:B------:R-:W-:-:S07]  /*2d10*/  IMAD R3, R0, R73, RZ ;  /* 0x0000004900037224 */ /* 0x000fce00078e02ff */
.L_x_66:
[----:B------:R-:W-:Y:S05]  /*2d20*/  BSYNC B1 ;  /* 0x0000000000017941 */ /* 0x000fea0003800000 */
.L_x_65:
[----:B------:R-:W-:Y:S01]  /*2d30*/  @!P3 IMAD R39, R39, R72, R3 ;  /* 0x000000482727b224 */ /* 0x000fe200078e0203 */
[----:B------:R-:W-:Y:S04]  /*2d40*/  BSSY B1, `(.L_x_67) ;  /* 0x0000006000017945 */ /* 0x000fe80003800000 */
[----:B------:R0:W-:Y:S01]  /*2d50*/  @!P3 STG.E.U8 desc[UR36][R6.64+0x19], R39 ;  /* 0x000019270600b986 */ /* 0x0001e2000c101124 */
[----:B------:R-:W-:Y:S05]  /*2d60*/  @P5 BRA `(.L_x_68) ;  /* 0x00000000000c5947 */ /* 0x000fea0003800000 */
[----:B------:R-:W5:Y:S02]  /*2d70*/  LDG.E.U8 R84, desc[UR36][R8.64+0x20] ;  /* 0x0000202408547981 */ /* 0x000f64000c1e1100 */
[----:B-----5:R-:W-:-:S05]  /*2d80*/  PRMT R0, R84, 0x8880, RZ ;  /* 0x0000888054007816 */ /* 0x020fca00000000ff */
[----:B------:R-:W-:-:S07]  /*2d90*/  IMAD R3, R0, R73, RZ ;  /* 0x0000004900037224 */ /* 0x000fce00078e02ff */
.L_x_68:
[----:B------:R-:W-:Y:S05]  /*2da0*/  BSYNC B1 ;  /* 0x0000000000017941 */ /* 0x000fea0003800000 */
.L_x_67:
[----:B---3--:R-:W-:Y:S01]  /*2db0*/  @!P5 IMAD R13, R40, R72, R3 ;  /* 0x00000048280dd224 */ /* 0x008fe200078e0203 */
[----:B------:R-:W-:Y:S04]  /*2dc0*/  BSSY B1, `(.L_x_69) ;  /* 0x0000006000017945 */ /* 0x000fe80003800000 */
[----:B------:R3:W-:Y:S01]  /*2dd0*/  @!P5 STG.E.U8 desc[UR36][R4.64+0x20], R13 ;  /* 0x0000200d0400d986 */ /* 0x0007e2000c101124 */
[----:B------:R-:W-:Y:S05]  /*2de0*/  @P2 BRA `(.L_x_70) ;  /* 0x00000000000c2947 */ /* 0x000fea0003800000 */
[----:B------:R-:W5:Y:S02]  /*2df0*/  LDG.E.U8 R84, desc[UR36][R8.64+0x21] ;  /* 0x0000212408547981 */ /* 0x000f64000c1e1100 */
[----:B-----5:R-:W-:-:S05]  /*2e00*/  PRMT R0, R84, 0x8880, RZ ;  /* 0x0000888054007816 */ /* 0x020fca00000000ff */
[----:B------:R-:W-:-:S07]  /*2e10*/  IMAD R3, R0, R73, RZ ;  /* 0x0000004900037224 */ /* 0x000fce00078e02ff */
.L_x_70:
[----:B------:R-:W-:Y:S05]  /*2e20*/  BSYNC B1 ;  /* 0x0000000000017941 */ /* 0x000fea0003800000 */
.L_x_69:
        /* <DEDUP_REMOVED lines=11> */
.L_x_72:
[----:B------:R-:W-:Y:S05]  /*2ee0*/  BSYNC B1 ;  /* 0x0000000000017941 */ /* 0x000fea0003800000 */
.L_x_71:
[----:B---3--:R-:W-:Y:S01]  /*2ef0*/  @!P4 IMAD R13, R42, R72, R3 ;  /* 0x000000482a0dc224 */ /* 0x008fe200078e0203 */
[----:B------:R-:W-:Y:S04]  /*2f00*/  BSSY B1, `(.L_x_73) ;  /* 0x0000006000017945 */ /* 0x000fe80003800000 */
[----:B------:R3:W-:Y:S01]  /*2f10*/  @!P4 STG.E.U8 desc[UR36][R6.64+0x20], R13 ;  /* 0x0000200d0600c986 */ /* 0x0007e2000c101124 */
[----:B------:R-:W-:Y:S05]  /*2f20*/  @P3 BRA `(.L_x_74) ;  /* 0x00000000000c3947 */ /* 0x000fea0003800000 */
[----:B------:R-:W5:Y:S02]  /*2f30*/  LDG.E.U8 R84, desc[UR36][R10.64+0x21] ;  /* 0x000021240a547981 */ /* 0x000f64000c1e1100 */
[----:B-----5:R-:W-:-:S05]  /*2f40*/  PRMT R0, R84, 0x8880, RZ ;  /* 0x0000888054007816 */ /* 0x020fca00000000ff */
[----:B------:R-:W-:-:S07]  /*2f50*/  IMAD R3, R0, R73, RZ ;  /* 0x0000004900037224 */ /* 0x000fce00078e02ff */
.L_x_74:
[----:B------:R-:W-:Y:S05]  /*2f60*/  BSYNC B1 ;  /* 0x0000000000017941 */ /* 0x000fea0003800000 */
.L_x_73:
[----:B------:R-:W-:Y:S01]  /*2f70*/  @!P3 IMAD R43, R43, R72, R3 ;  /* 0x000000482b2bb224 */ /* 0x000fe200078e0203 */
[----:B------:R-:W-:Y:S04]  /*2f80*/  BSSY B1, `(.L_x_75) ;  /* 0x0000006000017945 */ /* 0x000fe80003800000 */
[----:B------:R0:W-:Y:S01]  /*2f90*/  @!P3 STG.E.U8 desc[UR36][R6.64+0x21], R43 ;  /* 0x0000212b0600b986 */ /* 0x0001e2000c101124 */
[----:B------:R-:W-:Y:S05]  /*2fa0*/  @P5 BRA `(.L_x_76) ;  /* 0x00000000000c5947 */ /* 0x000fea0003800000 */
[----:B------:R-:W5:Y:S02]  /*2fb0*/  LDG.E.U8 R84, desc[UR36][R8.64+0x28] ;  /* 0x0000282408547981 */ /* 0x000f64000c1e1100 */
[----:B-----5:R-:W-:-:S05]  /*2fc0*/  PRMT R0, R84, 0x8880, RZ ;  /* 0x0000888054007816 */ /* 0x020fca00000000ff */
[----:B------:R-:W-:-:S07]  /*2fd0*/  IMAD R3, R0, R73, RZ ;  /* 0x0000004900037224 */ /* 0x000fce00078e02ff */
.L_x_76:
[----:B------:R-:W-:Y:S05]  /*2fe0*/  BSYNC B1 ;  /* 0x0000000000017941 */ /* 0x000fea0003800000 */
.L_x_75:
[----:B---3--:R-:W-:Y:S01]  /*2ff0*/  @!P5 IMAD R13, R44, R72, R3 ;  /* 0x000000482c0dd224 */ /* 0x008fe200078e0203 */
[----:B------:R-:W-:Y:S04]  /*3000*/  BSSY B1, `(.L_x_77) ;  /* 0x0000006000017945 */ /* 0x000fe80003800000 */
[----:B------:R3:W-:Y:S01]  /*3010*/  @!P5 STG.E.U8 desc[UR36][R4.64+0x28], R13 ;  /* 0x0000280d0400d986 */ /* 0x0007e2000c101124 */
[----:B------:R-:W-:Y:S05]  /*3020*/  @P2 BRA `(.L_x_78) ;  /* 0x00000000000c2947 */ /* 0x000fea0003800000 */
[----:B------:R-:W5:Y:S02]  /*3030*/  LDG.E.U8 R84, desc[UR36][R8.64+0x29] ;  /* 0x0000292408547981 */ /* 0x000f64000c1e1100 */
[----:B-----5:R-:W-:-:S05]  /*3040*/  PRMT R0, R84, 0x8880, RZ ;  /* 0x0000888054007816 */ /* 0x020fca00000000ff */
[----:B------:R-:W-:-:S07]  /*3050*/  IMAD R3, R0, R73, RZ ;  /* 0x0000004900037224 */ /* 0x000fce00078e02ff */
.L_x_78:
[----:B------:R-:W-:Y:S05]  /*3060*/  BSYNC B1 ;  /* 0x0000000000017941 */ /* 0x000fea0003800000 */
.L_x_77:
        /* <DEDUP_REMOVED lines=11> */
.L_x_80:
[----:B------:R-:W-:Y:S05]  /*3120*/  BSYNC B1 ;  /* 0x0000000000017941 */ /* 0x000fea0003800000 */
.L_x_79:
[----:B---3--:R-:W-:Y:S01]  /*3130*/  @!P4 IMAD R13, R46, R72, R3 ;  /* 0x000000482e0dc224 */ /* 0x008fe200078e0203 */
[----:B------:R-:W-:Y:S04]  /*3140*/  BSSY B1, `(.L_x_81) ;  /* 0x0000006000017945 */ /* 0x000fe80003800000 */
[----:B------:R3:W-:Y:S01]  /*3150*/  @!P4 STG.E.U8 desc[UR36][R6.64+0x28], R13 ;  /* 0x0000280d0600c986 */ /* 0x0007e2000c101124 */
[----:B------:R-:W-:Y:S05]  /*3160*/  @P3 BRA `(.L_x_82) ;  /* 0x00000000000c3947 */ /* 0x000fea0003800000 */
[----:B------:R-:W5:Y:S02]  /*3170*/  LDG.E.U8 R84, desc[UR36][R10.64+0x29] ;  /* 0x000029240a547981 */ /* 0x000f64000c1e1100 */
[----:B-----5:R-:W-:-:S05]  /*3180*/  PRMT R0, R84, 0x8880, RZ ;  /* 0x0000888054007816 */ /* 0x020fca00000000ff */
[----:B------:R-:W-:-:S07]  /*3190*/  IMAD R3, R0, R73, RZ ;  /* 0x0000004900037224 */ /* 0x000fce00078e02ff */
.L_x_82:
[----:B------:R-:W-:Y:S05]  /*31a0*/  BSYNC B1 ;  /* 0x0000000000017941 */ /* 0x000fea0003800000 */
.L_x_81:
[----:B------:R-:W-:Y:S01]  /*31b0*/  @!P3 IMAD R47, R47, R72, R3 ;  /* 0x000000482f2fb224 */ /* 0x000fe200078e0203 */
[----:B------:R-:W-:Y:S04]  /*31c0*/  BSSY B1, `(.L_x_83) ;  /* 0x0000006000017945 */ /* 0x000fe80003800000 */
[----:B------:R0:W-:Y:S01]  /*31d0*/  @!P3 STG.E.U8 desc[UR36][R6.64+0x29], R47 ;  /* 0x0000292f0600b986 */ /* 0x0001e2000c101124 */
[----:B------:R-:W-:Y:S05]  /*31e0*/  @P5 BRA `(.L_x_84) ;  /* 0x00000000000c5947 */ /* 0x000fea0003800000 */
[----:B------:R-:W5:Y:S02]  /*31f0*/  LDG.E.U8 R84, desc[UR36][R8.64+0x30] ;  /* 0x0000302408547981 */ /* 0x000f64000c1e1100 */
[----:B-----5:R-:W-:-:S05]  /*3200*/  PRMT R0, R84, 0x8880, RZ ;  /* 0x0000888054007816 */ /* 0x020fca00000000ff */
[----:B------:R-:W-:-:S07]  /*3210*/  IMAD R3, R0, R73, RZ ;  /* 0x0000004900037224 */ /* 0x000fce00078e02ff */
.L_x_84:
[----:B------:R-:W-:Y:S05]  /*3220*/  BSYNC B1 ;  /* 0x0000000000017941 */ /* 0x000fea0003800000 */
.L_x_83:
[----:B---3--:R-:W-:Y:S01]  /*3230*/  @!P5 IMAD R13, R48, R72, R3 ;  /* 0x00000048300dd224 */ /* 0x008fe200078e0203 */
[----:B------:R-:W-:Y:S04]  /*3240*/  BSSY B1, `(.L_x_85) ;  /* 0x0000006000017945 */ /* 0x000fe80003800000 */
[----:B------:R3:W-:Y:S01]  /*3250*/  @!P5 STG.E.U8 desc[UR36][R4.64+0x30], R13 ;  /* 0x0000300d0400d986 */ /* 0x0007e2000c101124 */
[----:B------:R-:W-:Y:S05]  /*3260*/  @P2 BRA `(.L_x_86) ;  /* 0x00000000000c2947 */ /* 0x000fea0003800000 */
[----:B------:R-:W5:Y:S02]  /*3270*/  LDG.E.U8 R84, desc[UR36][R8.64+0x31] ;  /* 0x0000312408547981 */ /* 0x000f64000c1e1100 */
[----:B-----5:R-:W-:-:S05]  /*3280*/  PRMT R0, R84, 0x8880, RZ ;  /* 0x0000888054007816 */ /* 0x020fca00000000ff */
[----:B------:R-:W-:-:S07]  /*3290*/  IMAD R3, R0, R73, RZ ;  /* 0x0000004900037224 */ /* 0x000fce00078e02ff */
.L_x_86:
[----:B------:R-:W-:Y:S05]  /*32a0*/  BSYNC B1 ;  /* 0x0000000000017941 */ /* 0x000fea0003800000 */
.L_x_85:
        /* <DEDUP_REMOVED lines=11> */
.L_x_88:
[----:B------:R-:W-:Y:S05]  /*3360*/  BSYNC B1 ;  /* 0x0000000000017941 */ /* 0x000fea0003800000 */
.L_x_87:
[----:B---3--:R-:W-:Y:S01]  /*3370*/  @!P4 IMAD R13, R50, R72, R3 ;  /* 0x00000048320dc224 */ /* 0x008fe200078e0203 */
[----:B------:R-:W-:Y:S04]  /*3380*/  BSSY B1, `(.L_x_89) ;  /* 0x0000006000017945 */ /* 0x000fe80003800000 */
[----:B------:R3:W-:Y:S01]  /*3390*/  @!P4 STG.E.U8 desc[UR36][R6.64+0x30], R13 ;  /* 0x0000300d0600c986 */ /* 0x0007e2000c101124 */
[----:B------:R-:W-:Y:S05]  /*33a0*/  @P3 BRA `(.L_x_90) ;  /* 0x00000000000c3947 */ /* 0x000fea0003800000 */
[----:B------:R-:W5:Y:S02]  /*33b0*/  LDG.E.U8 R84, desc[UR36][R10.64+0x31] ;  /* 0x000031240a547981 */ /* 0x000f64000c1e1100 */
[----:B-----5:R-:W-:-:S05]  /*33c0*/  PRMT R0, R84, 0x8880, RZ ;  /* 0x0000888054007816 */ /* 0x020fca00000000ff */
[----:B------:R-:W-:-:S07]  /*33d0*/  IMAD R3, R0, R73, RZ ;  /* 0x0000004900037224 */ /* 0x000fce00078e02ff */
.L_x_90:
[----:B------:R-:W-:Y:S05]  /*33e0*/  BSYNC B1 ;  /* 0x0000000000017941 */ /* 0x000fea0003800000 */
.L_x_89:
[----:B------:R-:W-:Y:S01]  /*33f0*/  @!P3 IMAD R51, R51, R72, R3 ;  /* 0x000000483333b224 */ /* 0x000fe200078e0203 */
[----:B------:R-:W-:Y:S04]  /*3400*/  BSSY B1, `(.L_x_91) ;  /* 0x0000006000017945 */ /* 0x000fe80003800000 */
[----:B------:R0:W-:Y:S01]  /*3410*/  @!P3 STG.E.U8 desc[UR36][R6.64+0x31], R51 ;  /* 0x000031330600b986 */ /* 0x0001e2000c101124 */
[----:B------:R-:W-:Y:S05]  /*3420*/  @P5 BRA `(.L_x_92) ;  /* 0x00000000000c5947 */ /* 0x000fea0003800000 */
[----:B------:R-:W5:Y:S02]  /*3430*/  LDG.E.U8 R84, desc[UR36][R8.64+0x38] ;  /* 0x0000382408547981 */ /* 0x000f64000c1e1100 */
[----:B-----5:R-:W-:-:S05]  /*3440*/  PRMT R0, R84, 0x8880, RZ ;  /* 0x0000888054007816 */ /* 0x020fca00000000ff */
[----:B------:R-:W-:-:S07]  /*3450*/  IMAD R3, R0, R73, RZ ;  /* 0x0000004900037224 */ /* 0x000fce00078e02ff */
.L_x_92:
[----:B------:R-:W-:Y:S05]  /*3460*/  BSYNC B1 ;  /* 0x0000000000017941 */ /* 0x000fea0003800000 */
.L_x_91:
[----:B---3--:R-:W-:Y:S01]  /*3470*/  @!P5 IMAD R13, R52, R72, R3 ;  /* 0x00000048340dd224 */ /* 0x008fe200078e0203 */
[----:B------:R-:W-:Y:S04]  /*3480*/  BSSY B1, `(.L_x_93) ;  /* 0x0000006000017945 */ /* 0x000fe80003800000 */
[----:B------:R3:W-:Y:S01]  /*3490*/  @!P5 STG.E.U8 desc[UR36][R4.64+0x38], R13 ;  /* 0x0000380d0400d986 */ /* 0x0007e2000c101124 */
[----:B------:R-:W-:Y:S05]  /*34a0*/  @P2 BRA `(.L_x_94) ;  /* 0x00000000000c2947 */ /* 0x000fea0003800000 */
[----:B------:R-:W5:Y:S02]  /*34b0*/  LDG.E.U8 R84, desc[UR36][R8.64+0x39] ;  /* 0x0000392408547981 */ /* 0x000f64000c1e1100 */
[----:B-----5:R-:W-:-:S05]  /*34c0*/  PRMT R0, R84, 0x8880, RZ ;  /* 0x0000888054007816 */ /* 0x020fca00000000ff */
[----:B------:R-:W-:-:S07]  /*34d0*/  IMAD R3, R0, R73, RZ ;  /* 0x0000004900037224 */ /* 0x000fce00078e02ff */
.L_x_94:
[----:B------:R-:W-:Y:S05]  /*34e0*/  BSYNC B1 ;  /* 0x0000000000017941 */ /* 0x000fea0003800000 */
.L_x_93:
        /* <DEDUP_REMOVED lines=11> */
.L_x_96:
[----:B------:R-:W-:Y:S05]  /*35a0*/  BSYNC B1 ;  /* 0x0000000000017941 */ /* 0x000fea0003800000 */
.L_x_95:
[----:B---3--:R-:W-:Y:S01]  /*35b0*/  @!P4 IMAD R13, R54, R72, R3 ;  /* 0x00000048360dc224 */ /* 0x008fe200078e0203 */
[----:B------:R-:W-:Y:S04]  /*35c0*/  BSSY B1, `(.L_x_97) ;  /* 0x0000006000017945 */ /* 0x000fe80003800000 */
[----:B------:R3:W-:Y:S01]  /*35d0*/  @!P4 STG.E.U8 desc[UR36][R6.64+0x38], R13 ;  /* 0x0000380d0600c986 */ /* 0x0007e2000c101124 */
[----:B------:R-:W-:Y:S05]  /*35e0*/  @P3 BRA `(.L_x_98) ;  /* 0x00000000000c3947 */ /* 0x000fea0003800000 */
[----:B------:R-:W5:Y:S02]  /*35f0*/  LDG.E.U8 R84, desc[UR36][R10.64+0x39] ;  /* 0x000039240a547981 */ /* 0x000f64000c1e1100 */
[----:B-----5:R-:W-:-:S05]  /*3600*/  PRMT R0, R84, 0x8880, RZ ;  /* 0x0000888054007816 */ /* 0x020fca00000000ff */
[----:B------:R-:W-:-:S07]  /*3610*/  IMAD R3, R0, R73, RZ ;  /* 0x0000004900037224 */ /* 0x000fce00078e02ff */
.L_x_98:
[----:B------:R-:W-:Y:S05]  /*3620*/  BSYNC B1 ;  /* 0x0000000000017941 */ /* 0x000fea0003800000 */
.L_x_97:
[----:B------:R-:W-:Y:S01]  /*3630*/  @!P3 IMAD R55, R55, R72, R3 ;  /* 0x000000483737b224 */ /* 0x000fe200078e0203 */
[----:B------:R-:W-:Y:S04]  /*3640*/  BSSY B1, `(.L_x_99) ;  /* 0x0000006000017945 */ /* 0x000fe80003800000 */
[----:B------:R0:W-:Y:S01]  /*3650*/  @!P3 STG.E.U8 desc[UR36][R6.64+0x39], R55 ;  /* 0x000039370600b986 */ /* 0x0001e2000c101124 */
[----:B------:R-:W-:Y:S05]  /*3660*/  @P5 BRA `(.L_x_100) ;  /* 0x00000000000c5947 */ /* 0x000fea0003800000 */
[----:B------:R-:W5:Y:S02]  /*3670*/  LDG.E.U8 R84, desc[UR36][R8.64+0x40] ;  /* 0x0000402408547981 */ /* 0x000f64000c1e1100 */
[----:B-----5:R-:W-:-:S05]  /*3680*/  PRMT R0, R84, 0x8880, RZ ;  /* 0x0000888054007816 */ /* 0x020fca00000000ff */
[----:B------:R-:W-:-:S07]  /*3690*/  IMAD R3, R0, R73, RZ ;  /* 0x0000004900037224 */ /* 0x000fce00078e02ff */
.L_x_100:
[----:B------:R-:W-:Y:S05]  /*36a0*/  BSYNC B1 ;  /* 0x0000000000017941 */ /* 0x000fea0003800000 */
.L_x_99:
[----:B---3--:R-:W-:Y:S01]  /*36b0*/  @!P5 IMAD R13, R56, R72, R3 ;  /* 0x00000048380dd224 */ /* 0x008fe200078e0203 */
[----:B------:R-:W-:Y:S04]  /*36c0*/  BSSY B1, `(.L_x_101) ;  /* 0x0000006000017945 */ /* 0x000fe80003800000 */
[----:B------:R3:W-:Y:S01]  /*36d0*/  @!P5 STG.E.U8 desc[UR36][R4.64+0x40], R13 ;  /* 0x0000400d0400d986 */ /* 0x0007e2000c101124 */
[----:B------:R-:W-:Y:S05]  /*36e0*/  @P2 BRA `(.L_x_102) ;  /* 0x00000000000c2947 */ /* 0x000fea0003800000 */
[----:B------:R-:W5:Y:S02]  /*36f0*/  LDG.E.U8 R84, desc[UR36][R8.64+0x41] ;  /* 0x0000412408547981 */ /* 0x000f64000c1e1100 */
[----:B-----5:R-:W-:-:S05]  /*3700*/  PRMT R0, R84, 0x8880, RZ ;  /* 0x0000888054007816 */ /* 0x020fca00000000ff */
[----:B------:R-:W-:-:S07]  /*3710*/  IMAD R3, R0, R73, RZ ;  /* 0x0000004900037224 */ /* 0x000fce00078e02ff */
.L_x_102:
[----:B------:R-:W-:Y:S05]  /*3720*/  BSYNC B1 ;  /* 0x0000000000017941 */ /* 0x000fea0003800000 */
.L_x_101:
        /* <DEDUP_REMOVED lines=11> */
.L_x_104:
[----:B------:R-:W-:Y:S05]  /*37e0*/  BSYNC B1 ;  /* 0x0000000000017941 */ /* 0x000fea0003800000 */
.L_x_103:
[----:B---3--:R-:W-:Y:S01]  /*37f0*/  @!P4 IMAD R13, R58, R72, R3 ;  /* 0x000000483a0dc224 */ /* 0x008fe200078e0203 */
[----:B------:R-:W-:Y:S04]  /*3800*/  BSSY B1, `(.L_x_105) ;  /* 0x0000006000017945 */ /* 0x000fe80003800000 */
[----:B------:R3:W-:Y:S01]  /*3810*/  @!P4 STG.E.U8 desc[UR36][R6.64+0x40], R13 ;  /* 0x0000400d0600c986 */ /* 0x0007e2000c101124 */
[----:B------:R-:W-:Y:S05]  /*3820*/  @P3 BRA `(.L_x_106) ;  /* 0x00000000000c3947 */ /* 0x000fea0003800000 */
[----:B------:R-:W5:Y:S02]  /*3830*/  LDG.E.U8 R84, desc[UR36][R10.64+0x41] ;  /* 0x000041240a547981 */ /* 0x000f64000c1e1100 */
[----:B-----5:R-:W-:-:S05]  /*3840*/  PRMT R0, R84, 0x8880, RZ ;  /* 0x0000888054007816 */ /* 0x020fca00000000ff */
[----:B------:R-:W-:-:S07]  /*3850*/  IMAD R3, R0, R73, RZ ;  /* 0x0000004900037224 */ /* 0x000fce00078e02ff */
.L_x_106:
[----:B------:R-:W-:Y:S05]  /*3860*/  BSYNC B1 ;  /* 0x0000000000017941 */ /* 0x000fea0003800000 */
.L_x_105:
[----:B------:R-:W-:Y:S01]  /*3870*/  @!P3 IMAD R59, R59, R72, R3 ;  /* 0x000000483b3bb224 */ /* 0x000fe200078e0203 */
[----:B------:R-:W-:Y:S04]  /*3880*/  BSSY B1, `(.L_x_107) ;  /* 0x0000006000017945 */ /* 0x000fe80003800000 */
[----:B------:R0:W-:Y:S01]  /*3890*/  @!P3 STG.E.U8 desc[UR36][R6.64+0x41], R59 ;  /* 0x0000413b0600b986 */ /* 0x0001e2000c101124 */
[----:B------:R-:W-:Y:S05]  /*38a0*/  @P5 BRA `(.L_x_108) ;  /* 0x00000000000c5947 */ /* 0x000fea0003800000 */
[----:B------:R-:W5:Y:S02]  /*38b0*/  LDG.E.U8 R84, desc[UR36][R8.64+0x48] ;  /* 0x0000482408547981 */ /* 0x000f64000c1e1100 */
[----:B-----5:R-:W-:-:S05]  /*38c0*/  PRMT R0, R84, 0x8880, RZ ;  /* 0x0000888054007816 */ /* 0x020fca00000000ff */
[----:B------:R-:W-:-:S07]  /*38d0*/  IMAD R3, R0, R73, RZ ;  /* 0x0000004900037224 */ /* 0x000fce00078e02ff */
.L_x_108:
[----:B------:R-:W-:Y:S05]  /*38e0*/  BSYNC B1 ;  /* 0x0000000000017941 */ /* 0x000fea0003800000 */
.L_x_107:
[----:B---3--:R-:W-:Y:S01]  /*38f0*/  @!P5 IMAD R13, R60, R72, R3 ;  /* 0x000000483c0dd224 */ /* 0x008fe200078e0203 */
[----:B------:R-:W-:Y:S04]  /*3900*/  BSSY B1, `(.L_x_109) ;  /* 0x0000006000017945 */ /* 0x000fe80003800000 */
[----:B------:R3:W-:Y:S01]  /*3910*/  @!P5 STG.E.U8 desc[UR36][R4.64+0x48], R13 ;  /* 0x0000480d0400d986 */ /* 0x0007e2000c101124 */
[----:B------:R-:W-:Y:S05]  /*3920*/  @P2 BRA `(.L_x_110) ;  /* 0x00000000000c2947 */ /* 0x000fea0003800000 */
[----:B------:R-:W5:Y:S02]  /*3930*/  LDG.E.U8 R84, desc[UR36][R8.64+0x49] ;  /* 0x0000492408547981 */ /* 0x000f64000c1e1100 */
[----:B-----5:R-:W-:-:S05]  /*3940*/  PRMT R0, R84, 0x8880, RZ ;  /* 0x0000888054007816 */ /* 0x020fca00000000ff */
[----:B------:R-:W-:-:S07]  /*3950*/  IMAD R3, R0, R73, RZ ;  /* 0x0000004900037224 */ /* 0x000fce00078e02ff */
.L_x_110:
[----:B------:R-:W-:Y:S05]  /*3960*/  BSYNC B1 ;  /* 0x0000000000017941 */ /* 0x000fea0003800000 */
.L_x_109:
        /* <DEDUP_REMOVED lines=11> */
.L_x_112:
[----:B------:R-:W-:Y:S05]  /*3a20*/  BSYNC B1 ;  /* 0x0000000000017941 */ /* 0x000fea0003800000 */
.L_x_111:
[----:B---3--:R-:W-:Y:S01]  /*3a30*/  @!P4 IMAD R13, R62, R72, R3 ;  /* 0x000000483e0dc224 */ /* 0x008fe200078e0203 */
[----:B------:R-:W-:Y:S04]  /*3a40*/  BSSY B1, `(.L_x_113) ;  /* 0x0000006000017945 */ /* 0x000fe80003800000 */
[----:B------:R3:W-:Y:S01]  /*3a50*/  @!P4 STG.E.U8 desc[UR36][R6.64+0x48], R13 ;  /* 0x0000480d0600c986 */ /* 0x0007e2000c101124 */
[----:B------:R-:W-:Y:S05]  /*3a60*/  @P3 BRA `(.L_x_114) ;  /* 0x00000000000c3947 */ /* 0x000fea0003800000 */
[----:B------:R-:W5:Y:S02]  /*3a70*/  LDG.E.U8 R84, desc[UR36][R10.64+0x49] ;  /* 0x000049240a547981 */ /* 0x000f64000c1e1100 */
[----:B-----5:R-:W-:-:S05]  /*3a80*/  PRMT R0, R84, 0x8880, RZ ;  /* 0x0000888054007816 */ /* 0x020fca00000000ff */
[----:B------:R-:W-:-:S07]  /*3a90*/  IMAD R3, R0, R73, RZ ;  /* 0x0000004900037224 */ /* 0x000fce00078e02ff */
.L_x_114:
[----:B------:R-:W-:Y:S05]  /*3aa0*/  BSYNC B1 ;  /* 0x0000000000017941 */ /* 0x000fea0003800000 */
.L_x_113:
[----:B------:R-:W-:Y:S01]  /*3ab0*/  @!P3 IMAD R63, R63, R72, R3 ;  /* 0x000000483f3fb224 */ /* 0x000fe200078e0203 */
[----:B------:R-:W-:Y:S04]  /*3ac0*/  BSSY B1, `(.L_x_115) ;  /* 0x0000006000017945 */ /* 0x000fe80003800000 */
[----:B------:R0:W-:Y:S01]  /*3ad0*/  @!P3 STG.E.U8 desc[UR36][R6.64+0x49], R63 ;  /* 0x0000493f0600b986 */ /* 0x0001e2000c101124 */
[----:B------:R-:W-:Y:S05]  /*3ae0*/  @P5 BRA `(.L_x_116) ;  /* 0x00000000000c5947 */ /* 0x000fea0003800000 */
[----:B------:R-:W5:Y:S02]  /*3af0*/  LDG.E.U8 R84, desc[UR36][R8.64+0x50] ;  /* 0x0000502408547981 */ /* 0x000f64000c1e1100 */
[----:B-----5:R-:W-:-:S05]  /*3b00*/  PRMT R0, R84, 0x8880, RZ ;  /* 0x0000888054007816 */ /* 0x020fca00000000ff */
[----:B------:R-:W-:-:S07]  /*3b10*/  IMAD R3, R0, R73, RZ ;  /* 0x0000004900037224 */ /* 0x000fce00078e02ff */
.L_x_116:
[----:B------:R-:W-:Y:S05]  /*3b20*/  BSYNC B1 ;  /* 0x0000000000017941 */ /* 0x000fea0003800000 */
.L_x_115:
[----:B---3--:R-:W-:Y:S01]  /*3b30*/  @!P5 IMAD R13, R64, R72, R3 ;  /* 0x00000048400dd224 */ /* 0x008fe200078e0203 */
[----:B------:R-:W-:Y:S04]  /*3b40*/  BSSY B1, `(.L_x_117) ;  /* 0x0000006000017945 */ /* 0x000fe80003800000 */
[----:B------:R3:W-:Y:S01]  /*3b50*/  @!P5 STG.E.U8 desc[UR36][R4.64+0x50], R13 ;  /* 0x0000500d0400d986 */ /* 0x0007e2000c101124 */
[----:B------:R-:W-:Y:S05]  /*3b60*/  @P2 BRA `(.L_x_118) ;  /* 0x00000000000c2947 */ /* 0x000fea0003800000 */
[----:B------:R-:W5:Y:S02]  /*3b70*/  LDG.E.U8 R84, desc[UR36][R8.64+0x51] ;  /* 0x0000512408547981 */ /* 0x000f64000c1e1100 */
[----:B-----5:R-:W-:-:S05]  /*3b80*/  PRMT R0, R84, 0x8880, RZ ;  /* 0x0000888054007816 */ /* 0x020fca00000000ff */
[----:B------:R-:W-:-:S07]  /*3b90*/  IMAD R3, R0, R73, RZ ;  /* 0x0000004900037224 */ /* 0x000fce00078e02ff */
.L_x_118:
[----:B------:R-:W-:Y:S05]  /*3ba0*/  BSYNC B1 ;  /* 0x0000000000017941 */ /* 0x000fea0003800000 */
.L_x_117:
[----:B------:R-:W-:Y:S01]  /*3bb0*/  ISETP.LT.OR P4, PT, R19, 0x51, !P0 ;  /* 0x000000511300780c */ /* 0x000fe20004781670 */
[----:B------:R-:W-:Y:S01]  /*3bc0*/  @!P2 IMAD R65, R65, R72, R3 ;  /* 0x000000484141a224 */ /* 0x000fe200078e0203 */
[----:B------:R-:W-:Y:S01]  /*3bd0*/  BSSY B1, `(.L_x_119) ;  /* 0x000000a000017945 */ /* 0x000fe20003800000 */
[C---:B------:R-:W-:Y:S02]  /*3be0*/  ISETP.LT.OR P3, PT, R19.reuse, 0x52, !P0 ;  /* 0x000000521300780c */ /* 0x040fe40004761670 */
[C---:B------:R-:W-:Y:S01]  /*3bf0*/  ISETP.LT.OR P5, PT, R19.reuse, 0x59, !P0 ;  /* 0x000000591300780c */ /* 0x040fe200047a1670 */
[----:B------:R0:W-:Y:S01]  /*3c00*/  @!P2 STG.E.U8 desc[UR36][R4.64+0x51], R65 ;  /* 0x000051410400a986 */ /* 0x0001e2000c101124 */
[C---:B------:R-:W-:Y:S02]  /*3c10*/  ISETP.LT.OR P2, PT, R19.reuse, 0x59, !P1 ;  /* 0x000000591300780c */ /* 0x040fe40004f41670 */
[----:B------:R-:W-:-:S04]  /*3c20*/  ISETP.LT.OR P1, PT, R19, 0x5a, !P1 ;  /* 0x0000005a1300780c */ /* 0x000fc80004f21670 */
[----:B------:R-:W-:Y:S09]  /*3c30*/  @P4 BRA `(.L_x_120) ;  /* 0x00000000000c4947 */ /* 0x000ff20003800000 */
[----:B------:R-:W5:Y:S02]  /*3c40*/  LDG.E.U8 R84, desc[UR36][R10.64+0x50] ;  /* 0x000050240a547981 */ /* 0x000f64000c1e1100 */
[----:B-----5:R-:W-:-:S05]  /*3c50*/  PRMT R0, R84, 0x8880, RZ ;  /* 0x0000888054007816 */ /* 0x020fca00000000ff */
[----:B------:R-:W-:-:S07]  /*3c60*/  IMAD R3, R0, R73, RZ ;  /* 0x0000004900037224 */ /* 0x000fce00078e02ff */
.L_x_120:
[----:B------:R-:W-:Y:S05]  /*3c70*/  BSYNC B1 ;  /* 0x0000000000017941 */ /* 0x000fea0003800000 */
.L_x_119:
[----:B---3--:R-:W-:Y:S01]  /*3c80*/  @!P4 IMAD R13, R66, R72, R3 ;  /* 0x00000048420dc224 */ /* 0x008fe200078e0203 */
[----:B------:R-:W-:Y:S04]  /*3c90*/  BSSY B1, `(.L_x_121) ;  /* 0x0000006000017945 */ /* 0x000fe80003800000 */
[----:B------:R3:W-:Y:S01]  /*3ca0*/  @!P4 STG.E.U8 desc[UR36][R6.64+0x50], R13 ;  /* 0x0000500d0600c986 */ /* 0x0007e2000c101124 */
[----:B------:R-:W-:Y:S05]  /*3cb0*/  @P3 BRA `(.L_x_122) ;  /* 0x00000000000c3947 */ /* 0x000fea0003800000 */
[----:B------:R-:W5:Y:S02]  /*3cc0*/  LDG.E.U8 R84, desc[UR36][R10.64+0x51] ;  /* 0x000051240a547981 */ /* 0x000f64000c1e1100 */
[----:B-----5:R-:W-:-:S05]  /*3cd0*/  PRMT R0, R84, 0x8880, RZ ;  /* 0x0000888054007816 */ /* 0x020fca00000000ff */
[----:B------:R-:W-:-:S07]  /*3ce0*/  IMAD R3, R0, R73, RZ ;  /* 0x0000004900037224 */ /* 0x000fce00078e02ff */
.L_x_122:
[----:B------:R-:W-:Y:S05]  /*3cf0*/  BSYNC B1 ;  /* 0x0000000000017941 */ /* 0x000fea0003800000 */
.L_x_121:
[----:B------:R-:W-:Y:S01]  /*3d00*/  @!P3 IMAD R67, R67, R72, R3 ;  /* 0x000000484343b224 */ /* 0x000fe200078e0203 */
[----:B------:R-:W-:Y:S04]  /*3d10*/  BSSY B1, `(.L_x_123) ;  /* 0x0000006000017945 */ /* 0x000fe80003800000 */
[----:B------:R0:W-:Y:S01]  /*3d20*/  @!P3 STG.E.U8 desc[UR36][R6.64+0x51], R67 ;  /* 0x000051430600b986 */ /* 0x0001e2000c101124 */
[----:B------:R-:W-:Y:S05]  /*3d30*/  @P2 BRA `(.L_x_124) ;  /* 0x00000000000c2947 */ /* 0x000fea0003800000 */
[----:B------:R-:W5:Y:S02]  /*3d40*/  LDG.E.U8 R84, desc[UR36][R8.64+0x58] ;  /* 0x0000582408547981 */ /* 0x000f64000c1e1100 */
[----:B-----5:R-:W-:-:S05]  /*3d50*/  PRMT R0, R84, 0x8880, RZ ;  /* 0x0000888054007816 */ /* 0x020fca00000000ff */
[----:B------:R-:W-:-:S07]  /*3d60*/  IMAD R3, R0, R73, RZ ;  /* 0x0000004900037224 */ /* 0x000fce00078e02ff */
.L_x_124:
[----:B------:R-:W-:Y:S05]  /*3d70*/  BSYNC B1 ;  /* 0x0000000000017941 */ /* 0x000fea0003800000 */
.L_x_123:
[----:B---3--:R-:W-:Y:S01]  /*3d80*/  @!P2 IMAD R13, R68, R72, R3 ;  /* 0x00000048440da224 */ /* 0x008fe200078e0203 */
[----:B------:R-:W-:Y:S04]  /*3d90*/  BSSY B1, `(.L_x_125) ;  /* 0x0000006000017945 */ /* 0x000fe80003800000 */
[----:B------:R3:W-:Y:S01]  /*3da0*/  @!P2 STG.E.U8 desc[UR36][R4.64+0x58], R13 ;  /* 0x0000580d0400a986 */ /* 0x0007e2000c101124 */
[----:B------:R-:W-:Y:S05]  /*3db0*/  @P1 BRA `(.L_x_126) ;  /* 0x00000000000c1947 */ /* 0x000fea0003800000 */
[----:B------:R-:W5:Y:S02]  /*3dc0*/  LDG.E.U8 R84, desc[UR36][R8.64+0x59] ;  /* 0x0000592408547981 */ /* 0x000f64000c1e1100 */
[----:B-----5:R-:W-:-:S05]  /*3dd0*/  PRMT R0, R84, 0x8880, RZ ;  /* 0x0000888054007816 */ /* 0x020fca00000000ff */
[----:B------:R-:W-:-:S07]  /*3de0*/  IMAD R3, R0, R73, RZ ;  /* 0x0000004900037224 */ /* 0x000fce00078e02ff */
.L_x_126:
[----:B------:R-:W-:Y:S05]  /*3df0*/  BSYNC B1 ;  /* 0x0000000000017941 */ /* 0x000fea0003800000 */
.L_x_125:
[----:B------:R-:W-:Y:S01]  /*3e00*/  @!P1 IMAD R69, R69, R72, R3 ;  /* 0x0000004845459224 */ /* 0x000fe200078e0203 */
[----:B------:R-:W-:Y:S04]  /*3e10*/  BSSY B1, `(.L_x_127) ;  /* 0x0000006000017945 */ /* 0x000fe80003800000 */
[----:B------:R0:W-:Y:S01]  /*3e20*/  @!P1 STG.E.U8 desc[UR36][R4.64+0x59], R69 ;  /* 0x0000594504009986 */ /* 0x0001e2000c101124 */
[----:B------:R-:W-:Y:S05]  /*3e30*/  @P5 BRA `(.L_x_128) ;  /* 0x00000000000c5947 */ /* 0x000fea0003800000 */
[----:B------:R-:W5:Y:S02]  /*3e40*/  LDG.E.U8 R84, desc[UR36][R10.64+0x58] ;  /* 0x000058240a547981 */ /* 0x000f64000c1e1100 */
[----:B-----5:R-:W-:-:S05]  /*3e50*/  PRMT R0, R84, 0x8880, RZ ;  /* 0x0000888054007816 */ /* 0x020fca00000000ff */
[----:B------:R-:W-:-:S07]  /*3e60*/  IMAD R3, R0, R73, RZ ;  /* 0x0000004900037224 */ /* 0x000fce00078e02ff */
.L_x_128:
[----:B------:R-:W-:Y:S05]  /*3e70*/  BSYNC B1 ;  /* 0x0000000000017941 */ /* 0x000fea0003800000 */
.L_x_127:
[----:B0123--:R-:W-:Y:S01]  /*3e80*/  @!P5 IMAD R5, R70, R72, R3 ;  /* 0x000000484605d224 */ /* 0x00ffe200078e0203 */
[----:B------:R-:W-:Y:S01]  /*3e90*/  ISETP.LT.OR P0, PT, R19, 0x5a, !P0 ;  /* 0x0000005a1300780c */ /* 0x000fe20004701670 */
[----:B------:R-:W-:Y:S03]  /*3ea0*/  BSSY B1, `(.L_x_129) ;  /* 0x0000006000017945 */ /* 0x000fe60003800000 */
[----:B------:R0:W-:Y:S09]  /*3eb0*/  @!P5 STG.E.U8 desc[UR36][R6.64+0x58], R5 ;  /* 0x000058050600d986 */ /* 0x0001f2000c101124 */
[----:B------:R-:W-:Y:S05]  /*3ec0*/  @P0 BRA `(.L_x_130) ;  /* 0x00000000000c0947 */ /* 0x000fea0003800000 */
[----:B------:R-:W2:Y:S02]  /*3ed0*/  LDG.E.U8 R84, desc[UR36][R10.64+0x59] ;  /* 0x000059240a547981 */ /* 0x000ea4000c1e1100 */
[----:B--2---:R-:W-:-:S05]  /*3ee0*/  PRMT R0, R84, 0x8880, RZ ;  /* 0x0000888054007816 */ /* 0x004fca00000000ff */
[----:B------:R-:W-:-:S07]  /*3ef0*/  IMAD R3, R0, R73, RZ ;  /* 0x0000004900037224 */ /* 0x000fce00078e02ff */
.L_x_130:
[----:B------:R-:W-:Y:S05]  /*3f00*/  BSYNC B1 ;  /* 0x0000000000017941 */ /* 0x000fea0003800000 */
.L_x_129:
[----:B------:R-:W-:Y:S01]  /*3f10*/  IMAD R3, R71, R72, R3 ;  /* 0x0000004847037224 */ /* 0x000fe200078e0203 */
[----:B------:R-:W-:Y:S06]  /*3f20*/  @P0 BRA `(.L_x_131) ;  /* 0x0000000800500947 */ /* 0x000fec0003800000 */
[----:B------:R1:W-:Y:S01]  /*3f30*/  STG.E.U8 desc[UR36][R6.64+0x59], R3 ;  /* 0x0000590306007986 */ /* 0x0003e2000c101124 */
[----:B------:R-:W-:Y:S05]  /*3f40*/  BRA `(.L_x_131) ;  /* 0x0000000800487947 */ /* 0x000fea0003800000 */
.L_x_34:
[C---:B------:R-:W-:Y:S02]  /*3f50*/  ISETP.GE.AND P1, PT, R20.reuse, 0x1, PT ;  /* 0x000000011400780c */ /* 0x040fe40003f26270 */
[----:B------:R-:W-:Y:S02]  /*3f60*/  ISETP.GE.AND P0, PT, R20, 0x9, PT ;  /* 0x000000091400780c */ /* 0x000fe40003f06270 */
[C---:B------:R-:W-:Y:S02]  /*3f70*/  ISETP.LT.OR P4, PT, R19.reuse, 0x1, !P1 ;  /* 0x000000011300780c */ /* 0x040fe40004f81670 */
[C---:B------:R-:W-:Y:S02]  /*3f80*/  ISETP.LT.OR P3, PT, R19.reuse, 0x2, !P1 ;  /* 0x000000021300780c */ /* 0x040fe40004f61670 */
[C---:B------:R-:W-:Y:S02]  /*3f90*/  ISETP.LT.OR P2, PT, R19.reuse, 0x1, !P0 ;  /* 0x000000011300780c */ /* 0x040fe40004741670 */
[----:B------:R-:W-:-:S07]  /*3fa0*/  ISETP.LT.OR P5, PT, R19, 0x2, !P0 ;  /* 0x000000021300780c */ /* 0x000fce00047a1670 */
[-C--:B------:R-:W-:Y:S02]  /*3fb0*/  @!P4 IMAD R3, R24, R72.reuse, RZ ;  /* 0x000000481803c224 */ /* 0x080fe400078e02ff */
[-C--:B------:R-:W-:Y:S02]  /*3fc0*/  @!P3 IMAD R25, R25, R72.reuse, RZ ;  /* 0x000000481919b224 */ /* 0x080fe400078e02ff */
[-C--:B------:R-:W-:Y:S01]  /*3fd0*/  @!P2 IMAD R9, R26, R72.reuse, RZ ;  /* 0x000000481a09a224 */ /* 0x080fe200078e02ff */
[----:B------:R0:W-:Y:S01]  /*3fe0*/  @!P4 STG.E.U8 desc[UR36][R4.64], R3 ;  /* 0x000000030400c986 */ /* 0x0001e2000c101124 */
[----:B------:R-:W-:Y:S01]  /*3ff0*/  ISETP.LT.OR P4, PT, R19, 0x9, !P1 ;  /* 0x000000091300780c */ /* 0x000fe20004f81670 */
[----:B------:R-:W-:Y:S02]  /*4000*/  @!P5 IMAD R27, R27, R72, RZ ;  /* 0x000000481b1bd224 */ /* 0x000fe400078e02ff */
[----:B------:R-:W-:Y:S01]  /*4010*/  @!P3 STG.E.U8 desc[UR36][R4.64+0x1], R25 ;  /* 0x000001190400b986 */ /* 0x000fe2000c101124 */
[----:B------:R-:W-:-:S03]  /*4020*/  ISETP.LT.OR P3, PT, R19, 0xa, !P1 ;  /* 0x0000000a1300780c */ /* 0x000fc60004f61670 */
[----:B------:R1:W-:Y:S01]  /*4030*/  @!P2 STG.E.U8 desc[UR36][R6.64], R9 ;  /* 0x000000090600a986 */ /* 0x0003e2000c101124 */
[----:B------:R-:W-:-:S03]  /*4040*/  ISETP.LT.OR P2, PT, R19, 0x9, !P0 ;  /* 0x000000091300780c */ /* 0x000fc60004741670 */
[----:B------:R-:W-:Y:S01]  /*4050*/  @!P5 STG.E.U8 desc[UR36][R6.64+0x1], R27 ;  /* 0x0000011b0600d986 */ /* 0x000fe2000c101124 */
[----:B------:R-:W-:Y:S01]  /*4060*/  ISETP.LT.OR P5, PT, R19, 0xa, !P0 ;  /* 0x0000000a1300780c */ /* 0x000fe200047a1670 */
[----:B------:R-:W-:-:S04]  /*4070*/  @!P4 IMAD R11, R28, R72, RZ ;  /* 0x000000481c0bc224 */ /* 0x000fc800078e02ff */
[-C--:B------:R-:W-:Y:S01]  /*4080*/  @!P3 IMAD R29, R29, R72.reuse, RZ ;  /* 0x000000481d1db224 */ /* 0x080fe200078e02ff */
[----:B------:R-:W-:Y:S01]  /*4090*/  @!P4 STG.E.U8 desc[UR36][R4.64+0x8], R11 ;  /* 0x0000080b0400c986 */ /* 0x000fe2000c101124 */
[C---:B------:R-:W-:Y:S02]  /*40a0*/  ISETP.LT.OR P4, PT, R19.reuse, 0x11, !P1 ;  /* 0x000000111300780c */ /* 0x040fe40004f81670 */
[-C--:B0-----:R-:W-:Y:S01]  /*40b0*/  @!P2 IMAD R3, R30, R72.reuse, RZ ;  /* 0x000000481e03a224 */ /* 0x081fe200078e02ff */
[----:B------:R-:W-:Y:S01]  /*40c0*/  @!P3 STG.E.U8 desc[UR36][R4.64+0x9], R29 ;  /* 0x0000091d0400b986 */ /* 0x000fe2000c101124 */
[----:B------:R-:W-:Y:S02]  /*40d0*/  ISETP.LT.OR P3, PT, R19, 0x12, !P1 ;  /* 0x000000121300780c */ /* 0x000fe40004f61670 */
[----:B------:R-:W-:Y:S01]  /*40e0*/  @!P5 IMAD R31, R31, R72, RZ ;  /* 0x000000481f1fd224 */ /* 0x000fe200078e02ff */
[----:B------:R0:W-:Y:S01]  /*40f0*/  @!P2 STG.E.U8 desc[UR36][R6.64+0x8], R3 ;  /* 0x000008030600a986 */ /* 0x0001e2000c101124 */
[----:B------:R-:W-:-:S03]  /*4100*/  ISETP.LT.OR P2, PT, R19, 0x11, !P0 ;  /* 0x000000111300780c */ /* 0x000fc60004741670 */
[----:B------:R-:W-:Y:S01]  /*4110*/  @!P5 STG.E.U8 desc[UR36][R6.64+0x9], R31 ;  /* 0x0000091f0600d986 */ /* 0x000fe2000c101124 */
[----:B------:R-:W-:Y:S01]  /*4120*/  ISETP.LT.OR P5, PT, R19, 0x12, !P0 ;  /* 0x000000121300780c */ /* 0x000fe200047a1670 */
[----:B-1----:R-:W-:-:S04]  /*4130*/  @!P4 IMAD R9, R32, R72, RZ ;  /* 0x000000482009c224 */ /* 0x002fc800078e02ff */
        /* <DEDUP_REMOVED lines=61> */
[----:B------:R1:W-:Y:S01]  /*4510*/  @!P4 STG.E.U8 desc[UR36][R4.64+0x38], R11 ;  /* 0x0000380b0400c986 */ /* 0x0003e2000c101124 */
        /* <DEDUP_REMOVED lines=13> */
[-C--:B-1----:R-:W-:Y:S01]  /*45f0*/  @!P2 IMAD R11, R58, R72.reuse, RZ ;  /* 0x000000483a0ba224 */ /* 0x082fe200078e02ff */
[----:B------:R-:W-:Y:S01]  /*4600*/  @!P3 STG.E.U8 desc[UR36][R4.64+0x41], R57 ;  /* 0x000041390400b986 */ /* 0x000fe2000c101124 */
[----:B------:R-:W-:Y:S02]  /*4610*/  ISETP.LT.OR P3, PT, R19, 0x4a, !P1 ;  /* 0x0000004a1300780c */ /* 0x000fe40004f61670 */
[----:B------:R-:W-:Y:S01]  /*4620*/  @!P5 IMAD R59, R59, R72, RZ ;  /* 0x000000483b3bd224 */ /* 0x000fe200078e02ff */
[----:B------:R1:W-:Y:S01]  /*4630*/  @!P2 STG.E.U8 desc[UR36][R6.64+0x40], R11 ;  /* 0x0000400b0600a986 */ /* 0x0003e2000c101124 */
[----:B------:R-:W-:-:S03]  /*4640*/  ISETP.LT.OR P2, PT, R19, 0x49, !P0 ;  /* 0x000000491300780c */ /* 0x000fc60004741670 */
[----:B------:R-:W-:Y:S01]  /*4650*/  @!P5 STG.E.U8 desc[UR36][R6.64+0x41], R59 ;  /* 0x0000413b0600d986 */ /* 0x000fe2000c101124 */
[----:B------:R-:W-:Y:S01]  /*4660*/  ISETP.LT.OR P5, PT, R19, 0x4a, !P0 ;  /* 0x0000004a1300780c */ /* 0x000fe200047a1670 */
[----:B0-----:R-:W-:-:S04]  /*4670*/  @!P4 IMAD R3, R60, R72, RZ ;  /* 0x000000483c03c224 */ /* 0x001fc800078e02ff */
[-C--:B------:R-:W-:Y:S01]  /*4680*/  @!P3 IMAD R61, R61, R72.reuse, RZ ;  /* 0x000000483d3db224 */ /* 0x080fe200078e02ff */
[----:B------:R0:W-:Y:S01]  /*4690*/  @!P4 STG.E.U8 desc[UR36][R4.64+0x48], R3 ;  /* 0x000048030400c986 */ /* 0x0001e2000c101124 */
[C---:B------:R-:W-:Y:S02]  /*46a0*/  ISETP.LT.OR P4, PT, R19.reuse, 0x52, !P1 ;  /* 0x000000521300780c */ /* 0x040fe40004f81670 */
[-C--:B--2---:R-:W-:Y:S01]  /*46b0*/  @!P2 IMAD R9, R62, R72.reuse, RZ ;  /* 0x000000483e09a224 */ /* 0x084fe200078e02ff */
[----:B------:R-:W-:Y:S01]  /*46c0*/  @!P3 STG.E.U8 desc[UR36][R4.64+0x49], R61 ;  /* 0x0000493d0400b986 */ /* 0x000fe2000c101124 */
[----:B------:R-:W-:Y:S02]  /*46d0*/  ISETP.LT.OR P3, PT, R19, 0x51, !P1 ;  /* 0x000000511300780c */ /* 0x000fe40004f61670 */
[----:B------:R-:W-:Y:S01]  /*46e0*/  @!P5 IMAD R63, R63, R72, RZ ;  /* 0x000000483f3fd224 */ /* 0x000fe200078e02ff */
[----:B------:R-:W-:Y:S01]  /*46f0*/  @!P2 STG.E.U8 desc[UR36][R6.64+0x48], R9 ;  /* 0x000048090600a986 */ /* 0x000fe2000c101124 */
[----:B------:R-:W-:-:S03]  /*4700*/  ISETP.LT.OR P2, PT, R19, 0x51, !P0 ;  /* 0x000000511300780c */ /* 0x000fc60004741670 */
[----:B------:R-:W-:Y:S01]  /*4710*/  @!P5 STG.E.U8 desc[UR36][R6.64+0x49], R63 ;  /* 0x0000493f0600d986 */ /* 0x000fe2000c101124 */
[----:B------:R-:W-:Y:S01]  /*4720*/  ISETP.LT.OR P5, PT, R19, 0x59, !P0 ;  /* 0x000000591300780c */ /* 0x000fe200047a1670 */
[----:B------:R-:W-:-:S04]  /*4730*/  @!P4 IMAD R65, R65, R72, RZ ;  /* 0x000000484141c224 */ /* 0x000fc800078e02ff */
[-C--:B-1----:R-:W-:Y:S01]  /*4740*/  @!P3 IMAD R11, R64, R72.reuse, RZ ;  /* 0x00000048400bb224 */ /* 0x082fe200078e02ff */
[----:B------:R-:W-:Y:S01]  /*4750*/  @!P4 STG.E.U8 desc[UR36][R4.64+0x51], R65 ;  /* 0x000051410400c986 */ /* 0x000fe2000c101124 */
[C---:B------:R-:W-:Y:S02]  /*4760*/  ISETP.LT.OR P4, PT, R19.reuse, 0x52, !P0 ;  /* 0x000000521300780c */ /* 0x040fe40004781670 */
[C---:B------:R-:W-:Y:S01]  /*4770*/  ISETP.LT.OR P0, PT, R19.reuse, 0x5a, !P0 ;  /* 0x0000005a1300780c */ /* 0x040fe20004701670 */
[----:B------:R1:W-:Y:S01]  /*4780*/  @!P3 STG.E.U8 desc[UR36][R4.64+0x50], R11 ;  /* 0x0000500b0400b986 */ /* 0x0003e2000c101124 */
[C---:B------:R-:W-:Y:S01]  /*4790*/  ISETP.LT.OR P3, PT, R19.reuse, 0x59, !P1 ;  /* 0x000000591300780c */ /* 0x040fe20004f61670 */
[----:B0-----:R-:W-:Y:S01]  /*47a0*/  @!P2 IMAD R3, R66, R72, RZ ;  /* 0x000000484203a224 */ /* 0x001fe200078e02ff */
[----:B------:R-:W-:-:S04]  /*47b0*/  ISETP.LT.OR P1, PT, R19, 0x5a, !P1 ;  /* 0x0000005a1300780c */ /* 0x000fc80004f21670 */
[----:B------:R0:W-:Y:S03]  /*47c0*/  @!P2 STG.E.U8 desc[UR36][R6.64+0x50], R3 ;  /* 0x000050030600a986 */ /* 0x0001e6000c101124 */
[-C--:B------:R-:W-:Y:S02]  /*47d0*/  @!P4 IMAD R67, R67, R72.reuse, RZ ;  /* 0x000000484343c224 */ /* 0x080fe400078e02ff */
[-C--:B-1----:R-:W-:Y:S02]  /*47e0*/  @!P5 IMAD R11, R70, R72.reuse, RZ ;  /* 0x00000048460bd224 */ /* 0x082fe400078e02ff */
[-C--:B------:R-:W-:Y:S01]  /*47f0*/  @!P3 IMAD R9, R68, R72.reuse, RZ ;  /* 0x000000484409b224 */ /* 0x080fe200078e02ff */
[----:B------:R0:W-:Y:S01]  /*4800*/  @!P4 STG.E.U8 desc[UR36][R6.64+0x51], R67 ;  /* 0x000051430600c986 */ /* 0x0001e2000c101124 */
[-C--:B------:R-:W-:Y:S02]  /*4810*/  @!P1 IMAD R69, R69, R72.reuse, RZ ;  /* 0x0000004845459224 */ /* 0x080fe400078e02ff */
[----:B------:R-:W-:Y:S01]  /*4820*/  @!P0 IMAD R71, R71, R72, RZ ;  /* 0x0000004847478224 */ /* 0x000fe200078e02ff */
[----:B------:R0:W-:Y:S04]  /*4830*/  @!P3 STG.E.U8 desc[UR36][R4.64+0x58], R9 ;  /* 0x000058090400b986 */ /* 0x0001e8000c101124 */
[----:B------:R0:W-:Y:S04]  /*4840*/  @!P1 STG.E.U8 desc[UR36][R4.64+0x59], R69 ;  /* 0x0000594504009986 */ /* 0x0001e8000c101124 */
[----:B------:R0:W-:Y:S04]  /*4850*/  @!P5 STG.E.U8 desc[UR36][R6.64+0x58], R11 ;  /* 0x0000580b0600d986 */ /* 0x0001e8000c101124 */
[----:B------:R0:W-:Y:S02]  /*4860*/  @!P0 STG.E.U8 desc[UR36][R6.64+0x59], R71 ;  /* 0x0000594706008986 */ /* 0x0001e4000c101124 */
.L_x_131:
[----:B------:R-:W-:Y:S05]  /*4870*/  BSYNC B0 ;  /* 0x0000000000007941 */ /* 0x000fea0003800000 */
.L_x_33:
[----:B0-----:R-:W2:Y:S01]  /*4880*/  LDL.64 R4, [R1] ;  /* 0x0000000001047983 */ /* 0x001ea20000100a00 */
[----:B------:R-:W-:Y:S01]  /*4890*/  ULDC.64 UR4, c[0x0][0x650] ;  /* 0x0001940000047ab9 */ /* 0x000fe20000000a00 */
[----:B------:R-:W-:Y:S02]  /*48a0*/  IMAD.U32 R0, RZ, RZ, UR44 ;  /* 0x0000002cff007e24 */ /* 0x000fe4000f8e00ff */
[----:B------:R-:W-:Y:S02]  /*48b0*/  IMAD.MOV.U32 R22, RZ, RZ, -0x1 ;  /* 0xffffffffff167424 */ /* 0x000fe400078e00ff */
[----:B------:R0:W-:Y:S01]  /*48c0*/  SYNCS.ARRIVE.TRANS64.A1T0 RZ, [R0+UR48], RZ ;  /* 0x000000ff00ff79a7 */ /* 0x0001e20008100030 */
[----:B------:R-:W-:Y:S02]  /*48d0*/  IMAD.MOV.U32 R19, RZ, RZ, -0x1 ;  /* 0xffffffffff137424 */ /* 0x000fe400078e00ff */
[----:B------:R-:W-:Y:S01]  /*48e0*/  IMAD.MOV.U32 R18, RZ, RZ, -0x1 ;  /* 0xffffffffff127424 */ /* 0x000fe200078e00ff */
[----:B0-----:R-:W-:-:S02]  /*48f0*/  PRMT R0, RZ, 0x7610, R0 ;  /* 0x00007610ff007816 */ /* 0x001fc40000000000 */
[----:B--2---:R-:W-:-:S05]  /*4900*/  LEA R16, P0, R4, R16, 0x1 ;  /* 0x0000001004107211 */ /* 0x004fca00078008ff */
[----:B------:R-:W-:Y:S01]  /*4910*/  IMAD.X R17, R80, 0x1, R17, P0 ;  /* 0x0000000150117824 */ /* 0x000fe200000e0611 */
[----:B------:R-:W-:-:S04]  /*4920*/  ISETP.GE.U32.AND P0, PT, R16, UR4, PT ;  /* 0x0000000410007c0c */ /* 0x000fc8000bf06070 */
[----:B------:R-:W-:-:S13]  /*4930*/  ISETP.GE.U32.AND.EX P0, PT, R17, UR5, PT, P0 ;  /* 0x0000000511007c0c */ /* 0x000fda000bf06100 */
[----:B------:R-:W-:Y:S05]  /*4940*/  @P0 BRA `(.L_x_132) ;  /* 0x00000004004c0947 */ /* 0x000fea0003800000 */
[----:B------:R-:W0:Y:S01]  /*4950*/  LDC.64 R10, c[0x0][0x628] ;  /* 0x00018a00ff0a7b82 */ /* 0x000e220000000a00 */
[----:B------:R-:W2:Y:S01]  /*4960*/  S2R R12, SR_CTAID.X ;  /* 0x00000000000c7919 */ /* 0x000ea20000002500 */
[----:B------:R-:W-:Y:S02]  /*4970*/  IMAD.MOV.U32 R8, RZ, RZ, R16 ;  /* 0x000000ffff087224 */ /* 0x000fe400078e0010 */
[----:B------:R-:W-:Y:S01]  /*4980*/  IMAD.MOV.U32 R9, RZ, RZ, R17 ;  /* 0x000000ffff097224 */ /* 0x000fe200078e0011 */
[----:B------:R-:W3:Y:S03]  /*4990*/  S2R R19, SR_CTAID.Y ;  /* 0x0000000000137919 */ /* 0x000ee60000002600 */
[----:B------:R-:W1:Y:S08]  /*49a0*/  LDC R0, c[0x0][0x630] ;  /* 0x00018c00ff007b82 */ /* 0x000e700000000800 */
[----:B------:R-:W1:Y:S01]  /*49b0*/  LDC.64 R14, c[0x0][0x620] ;  /* 0x00018800ff0e7b82 */ /* 0x000e620000000a00 */
[----:B0-----:R-:W-:-:S04]  /*49c0*/  ISETP.NE.U32.AND P0, PT, R10, RZ, PT ;  /* 0x000000ff0a00720c */ /* 0x001fc80003f05070 */
[----:B------:R-:W-:-:S13]  /*49d0*/  ISETP.NE.AND.EX P0, PT, R11, RZ, PT, P0 ;  /* 0x000000ff0b00720c */ /* 0x000fda0003f05300 */
[----:B-123--:R-:W-:Y:S05]  /*49e0*/  @!P0 BRA `(.L_x_133) ;  /* 0x0000000000288947 */ /* 0x00efea0003800000 */
[----:B------:R-:W0:Y:S02]  /*49f0*/  LDC R3, c[0x0][0x634] ;  /* 0x00018d00ff037b82 */ /* 0x000e240000000800 */
[----:B0-----:R-:W-:-:S05]  /*4a00*/  IADD3 R3, P0, R16, R3, RZ ;  /* 0x0000000310037210 */ /* 0x001fca0007f1e0ff */
[----:B------:R-:W-:-:S04]  /*4a10*/  IMAD.X R13, RZ, RZ, R17, P0 ;  /* 0x000000ffff0d7224 */ /* 0x000fc800000e0611 */
[----:B------:R-:W-:-:S04]  /*4a20*/  IMAD.WIDE.U32 R4, R13, R10, RZ ;  /* 0x0000000a0d047225 */ /* 0x000fc800078e00ff */
[----:B----4-:R-:W-:-:S04]  /*4a30*/  IMAD.WIDE.U32 R6, P0, R3, R11, R4 ;  /* 0x0000000b03067225 */ /* 0x010fc80007800004 */
[----:B------:R-:W-:-:S04]  /*4a40*/  IMAD.WIDE.U32 R4, R3, R10, RZ ;  /* 0x0000000a03047225 */ /* 0x000fc800078e00ff */
[----:B------:R-:W-:Y:S01]  /*4a50*/  IMAD.X R9, RZ, RZ, RZ, P0 ;  /* 0x000000ffff097224 */ /* 0x000fe200000e06ff */
[----:B------:R-:W-:Y:S01]  /*4a60*/  IADD3 RZ, P0, R5, R6, RZ ;  /* 0x0000000605ff7210 */ /* 0x000fe20007f1e0ff */
[----:B------:R-:W-:-:S04]  /*4a70*/  IMAD.MOV.U32 R8, RZ, RZ, R7 ;  /* 0x000000ffff087224 */ /* 0x000fc800078e0007 */
[----:B------:R-:W-:-:S08]  /*4a80*/  IMAD.WIDE.U32.X R8, R13, R11, R8, P0 ;  /* 0x0000000b0d087225 */ /* 0x000fd000000e0408 */
.L_x_133:
[-CC-:B------:R-:W-:Y:S01]  /*4a90*/  SHF.R.U64 R18, R8, R0.reuse, R9.reuse ;  /* 0x0000000008127219 */ /* 0x180fe20000001209 */
[----:B------:R-:W0:Y:S01]  /*4aa0*/  LDC.64 R24, c[0x0][0x640] ;  /* 0x00019000ff187b82 */ /* 0x000e220000000a00 */
[----:B------:R-:W-:Y:S01]  /*4ab0*/  SHF.R.U32.HI R0, RZ, R0, R9 ;  /* 0x00000000ff007219 */ /* 0x000fe20000011609 */
[----:B------:R-:W-:Y:S01]  /*4ac0*/  ULDC UR4, c[0x0][0x150] ;  /* 0x0000540000047ab9 */ /* 0x000fe20000000800 */
[----:B------:R-:W-:Y:S02]  /*4ad0*/  IADD3 R3, P0, RZ, -R18, RZ ;  /* 0x80000012ff037210 */ /* 0x000fe40007f1e0ff */
[----:B----4-:R-:W-:-:S03]  /*4ae0*/  I2FP.F32.U32 R7, R12 ;  /* 0x0000000c00077245 */ /* 0x010fc60000201000 */
[----:B------:R-:W1:Y:S01]  /*4af0*/  LDC R6, c[0x0][0x618] ;  /* 0x00018600ff067b82 */ /* 0x000e620000000800 */
[----:B------:R-:W-:Y:S02]  /*4b00*/  IMAD.X R5, RZ, RZ, ~R0, P0 ;  /* 0x000000ffff057224 */ /* 0x000fe400000e0e00 */
[----:B------:R-:W-:Y:S01]  /*4b10*/  FMUL R7, R7, UR4 ;  /* 0x0000000407077c20 */ /* 0x000fe20008400000 */
[----:B------:R-:W-:Y:S01]  /*4b20*/  ULDC UR4, c[0x0][0x154] ;  /* 0x0000550000047ab9 */ /* 0x000fe20000000800 */
[-C--:B------:R-:W-:Y:S02]  /*4b30*/  IMAD R0, R5, R14.reuse, RZ ;  /* 0x0000000e05007224 */ /* 0x080fe400078e02ff */
[C---:B------:R-:W-:Y:S01]  /*4b40*/  IMAD.WIDE.U32 R4, R3.reuse, R14, R16 ;  /* 0x0000000e03047225 */ /* 0x040fe200078e0010 */
[----:B------:R-:W2:Y:S01]  /*4b50*/  LDC R8, c[0x0][0x608] ;  /* 0x00018200ff087b82 */ /* 0x000ea20000000800 */
[----:B------:R-:W3:Y:S02]  /*4b60*/  F2I.U32.TRUNC.NTZ R7, R7 ;  /* 0x0000000700077305 */ /* 0x000ee4000020f000 */
[----:B------:R-:W-:Y:S01]  /*4b70*/  IMAD R3, R3, R15, R0 ;  /* 0x0000000f03037224 */ /* 0x000fe200078e0200 */
[----:B------:R-:W-:-:S03]  /*4b80*/  I2FP.F32.U32 R0, R19 ;  /* 0x0000001300007245 */ /* 0x000fc60000201000 */
[----:B------:R-:W-:Y:S01]  /*4b90*/  IMAD.IADD R3, R5, 0x1, R3 ;  /* 0x0000000105037824 */ /* 0x000fe200078e0203 */
[----:B------:R-:W4:Y:S01]  /*4ba0*/  LDC R11, c[0x0][0x658] ;  /* 0x00019600ff0b7b82 */ /* 0x000f220000000800 */
[----:B0-----:R-:W-:-:S04]  /*4bb0*/  ISETP.NE.U32.AND P0, PT, R24, RZ, PT ;  /* 0x000000ff1800720c */ /* 0x001fc80003f05070 */
[----:B------:R-:W-:-:S03]  /*4bc0*/  ISETP.NE.AND.EX P0, PT, R25, RZ, PT, P0 ;  /* 0x000000ff1900720c */ /* 0x000fc60003f05300 */
[----:B------:R-:W0:Y:S01]  /*4bd0*/  LDC R9, c[0x0][0x144] ;  /* 0x00005100ff097b82 */ /* 0x000e220000000800 */
[-C--:B-1----:R-:W-:Y:S01]  /*4be0*/  SHF.R.U64 R10, R4, R6.reuse, R3 ;  /* 0x00000006040a7219 */ /* 0x082fe20000001203 */
[----:B---3--:R-:W-:Y:S01]  /*4bf0*/  IMAD.MOV R7, RZ, RZ, -R7 ;  /* 0x000000ffff077224 */ /* 0x008fe200078e0a07 */
[----:B------:R-:W-:Y:S01]  /*4c00*/  SHF.R.U32.HI R3, RZ, R6, R3 ;  /* 0x00000006ff037219 */ /* 0x000fe20000011603 */
[----:B------:R-:W-:-:S04]  /*4c10*/  FMUL R6, R0, UR4 ;  /* 0x0000000400067c20 */ /* 0x000fc80008400000 */
[----:B------:R-:W1:Y:S01]  /*4c20*/  LDC R20, c[0x0][0x148] ;  /* 0x00005200ff147b82 */ /* 0x000e620000000800 */
[----:B------:R3:W0:Y:S01]  /*4c30*/  F2I.U32.TRUNC.NTZ R14, R6 ;  /* 0x00000006000e7305 */ /* 0x000622000020f000 */
[-CC-:B--2---:R-:W-:Y:S02]  /*4c40*/  SHF.R.U64 R13, R10, R8.reuse, R3.reuse ;  /* 0x000000080a0d7219 */ /* 0x184fe40000001203 */
[----:B------:R-:W-:-:S04]  /*4c50*/  SHF.R.U32.HI R0, RZ, R8, R3 ;  /* 0x00000008ff007219 */ /* 0x000fc80000011603 */
[----:B------:R-:W2:Y:S01]  /*4c60*/  LDC R21, c[0x0][0x648] ;  /* 0x00019200ff157b82 */ /* 0x000ea20000000800 */
[-CC-:B----4-:R-:W-:Y:S02]  /*4c70*/  SHF.R.U64 R15, R13, R11.reuse, R0.reuse ;  /* 0x0000000b0d0f7219 */ /* 0x190fe40000001200 */
[----:B------:R-:W-:-:S03]  /*4c80*/  SHF.R.U32.HI R5, RZ, R11, R0 ;  /* 0x0000000bff057219 */ /* 0x000fc60000011600 */
[----:B------:R-:W-:Y:S02]  /*4c90*/  IMAD.MOV.U32 R4, RZ, RZ, R15 ;  /* 0x000000ffff047224 */ /* 0x000fe400078e000f */
[----:B------:R-:W4:Y:S01]  /*4ca0*/  LDC R26, c[0x0][0x638] ;  /* 0x00018e00ff1a7b82 */ /* 0x000f220000000800 */
[----:B0-----:R-:W-:-:S07]  /*4cb0*/  IMAD R22, R9, R7, R12 ;  /* 0x0000000709167224 */ /* 0x001fce00078e020c */
[----:B------:R-:W0:Y:S08]  /*4cc0*/  LDC R27, c[0x0][0x610] ;  /* 0x00018400ff1b7b82 */ /* 0x000e300000000800 */
[----:B------:R-:W0:Y:S01]  /*4cd0*/  LDC R28, c[0x0][0x600] ;  /* 0x00018000ff1c7b82 */ /* 0x000e220000000800 */
[----:B-123--:R-:W-:Y:S05]  /*4ce0*/  @!P0 BRA `(.L_x_134) ;  /* 0x0000000000288947 */ /* 0x00efea0003800000 */
[----:B------:R-:W1:Y:S02]  /*4cf0*/  LDC R0, c[0x0][0x64c] ;  /* 0x00019300ff007b82 */ /* 0x000e640000000800 */
[----:B-1----:R-:W-:-:S05]  /*4d00*/  IADD3 R3, P0, R15, R0, RZ ;  /* 0x000000000f037210 */ /* 0x002fca0007f1e0ff */
        /* <DEDUP_REMOVED lines=8> */
.L_x_134:
[----:B------:R-:W-:Y:S01]  /*4d90*/  ISETP.NE.AND P0, PT, R2, 0x1, PT ;  /* 0x000000010200780c */ /* 0x000fe20003f05270 */
[----:B------:R-:W-:Y:S01]  /*4da0*/  IMAD.MOV R14, RZ, RZ, -R14 ;  /* 0x000000ffff0e7224 */ /* 0x000fe200078e0a0e */
[----:B------:R-:W-:Y:S02]  /*4db0*/  SHF.R.U64 R0, R4, R21, R5 ;  /* 0x0000001504007219 */ /* 0x000fe40000001205 */
[----:B------:R-:W-:Y:S02]  /*4dc0*/  LOP3.LUT R3, R13, R82, RZ, 0xc0, !PT ;  /* 0x000000520d037212 */ /* 0x000fe400078ec0ff */
[----:B------:R-:W-:Y:S01]  /*4dd0*/  LOP3.LUT R5, R10, R81, RZ, 0xc0, !PT ;  /* 0x000000510a057212 */ /* 0x000fe200078ec0ff */
[----:B------:R-:W-:Y:S02]  /*4de0*/  IMAD.MOV R4, RZ, RZ, -R0 ;  /* 0x000000ffff047224 */ /* 0x000fe400078e0a00 */
[----:B------:R-:W-:Y:S02]  /*4df0*/  IMAD R3, R78, R0, R3 ;  /* 0x000000004e037224 */ /* 0x000fe400078e0203 */
[----:B----4-:R-:W-:-:S02]  /*4e00*/  IMAD R0, R4, R26, R15 ;  /* 0x0000001a04007224 */ /* 0x010fc400078e020f */
[----:B------:R-:W-:Y:S02]  /*4e10*/  @P0 IMAD R22, R20, R14, R19 ;  /* 0x0000000e14160224 */ /* 0x000fe400078e0213 */
[----:B------:R-:W-:Y:S02]  /*4e20*/  IMAD.MOV.U32 R4, RZ, RZ, 0x1 ;  /* 0x00000001ff047424 */ /* 0x000fe400078e00ff */
[----:B0-----:R-:W-:Y:S02]  /*4e30*/  IMAD R22, R3, R27, R22 ;  /* 0x0000001b03167224 */ /* 0x001fe400078e0216 */
[----:B------:R-:W-:Y:S01]  /*4e40*/  IMAD R3, R0, R28, R5 ;  /* 0x0000001c00037224 */ /* 0x000fe200078e0205 */
[----:B------:R-:W-:-:S04]  /*4e50*/  PRMT R0, R4, 0x7610, R0 ;  /* 0x0000761004007816 */ /* 0x000fc80000000000 */
[----:B------:R-:W-:Y:S02]  /*4e60*/  SEL R19, R3, R22, !P0 ;  /* 0x0000001603137207 */ /* 0x000fe40004000000 */
[----:B------:R-:W-:-:S07]  /*4e70*/  SEL R22, R22, R3, !P0 ;  /* 0x0000000316167207 */ /* 0x000fce0004000000 */
.L_x_132:
[----:B------:R-:W-:Y:S01]  /*4e80*/  LOP3.LUT P0, RZ, R0, 0xff, RZ, 0xc0, !PT ;  /* 0x000000ff00ff7812 */ /* 0x000fe2000780c0ff */
[----:B------:R-:W-:Y:S01]  /*4e90*/  UIMAD.WIDE.U32 UR4, UR38, -0x45d1745d, URZ ;  /* 0xba2e8ba3260478a5 */ /* 0x000fe2000f8e003f */
[----:B------:R-:W-:-:S03]  /*4ea0*/  LOP3.LUT R85, R85, 0x1, RZ, 0x3c, !PT ;  /* 0x0000000155557812 */ /* 0x000fc600078e3cff */
[----:B------:R-:W-:-:S04]  /*4eb0*/  USHF.R.U32.HI UR4, URZ, 0x3, UR5 ;  /* 0x000000033f047899 */ /* 0x000fc80008011605 */
[----:B------:R-:W-:-:S04]  /*4ec0*/  UIMAD UR38, UR4, -0xb, UR38 ;  /* 0xfffffff5042678a4 */ /* 0x000fc8000f8e0226 */
[----:B------:R-:W-:Y:S08]  /*4ed0*/  @P0 BRA `(.L_x_135) ;  /* 0xffffffc400e40947 */ /* 0x000ff0000383ffff */
[----:B------:R-:W-:Y:S05]  /*4ee0*/  EXIT ;  /* 0x000000000000794d */ /* 0x000fea0003800000 */
.L_x_14:
[----:B------:R-:W-:-:S08]  /*4ef0*/  ISETP.NE.AND P0, PT, R14, RZ, PT ;  /* 0x000000ff0e00720c */ /* 0x000fd00003f05270 */
[----:B0-----:R-:W0:-:S00]  /*4f00*/  USETMAXREG.DEALLOC.CTAPOOL 0x28 ;  /* 0x00000028000079c8 */ /* 0x001e0000080e0500 */
[----:B------:R-:W-:Y:S05]  /*4f10*/  @P0 EXIT ;  /* 0x000000000000094d */ /* 0x000fea0003800000 */
[----:B0-----:R-:W-:Y:S01]  /*4f20*/  LOP3.LUT P0, RZ, R3, 0xff, RZ, 0xc0, !PT ;  /* 0x000000ff03ff7812 */ /* 0x001fe2000780c0ff */
[----:B------:R-:W-:Y:S02]  /*4f30*/  IMAD.MOV.U32 R3, RZ, RZ, 0x1 ;  /* 0x00000001ff037424 */ /* 0x000fe400078e00ff */
[----:B------:R-:W-:-:S10]  /*4f40*/  IMAD.MOV.U32 R8, RZ, RZ, RZ ;  /* 0x000000ffff087224 */ /* 0x000fd400078e00ff */
[----:B------:R-:W-:Y:S05]  /*4f50*/  @!P0 BRA `(.L_x_136) ;  /* 0x0000000c000c8947 */ /* 0x000fea0003800000 */
[----:B------:R-:W-:Y:S01]  /*4f60*/  LOP3.LUT P0, RZ, R5, 0x1f, RZ, 0xc0, !PT ;  /* 0x0000001f05ff7812 */ /* 0x000fe2000780c0ff */
[----:B------:R-:W-:Y:S01]  /*4f70*/  ULDC UR5, c[0x0][0x658] ;  /* 0x0001960000057ab9 */ /* 0x000fe20000000800 */
[----:B------:R-:W-:Y:S01]  /*4f80*/  UMOV UR6, 0xffffffff ;  /* 0xffffffff00067882 */ /* 0x000fe20000000000 */
[----:B------:R-:W-:Y:S01]  /*4f90*/  BSSY B0, `(.L_x_136) ;  /* 0x00000bf000007945 */ /* 0x000fe20003800000 */
[----:B------:R-:W-:Y:S01]  /*4fa0*/  USHF.L.U32 UR6, UR6, UR5, URZ ;  /* 0x0000000506067299 */ /* 0x000fe2000800063f */
[C---:B------:R-:W-:Y:S01]  /*4fb0*/  ISETP.NE.AND P2, PT, R4.reuse, RZ, PT ;  /* 0x000000ff0400720c */ /* 0x040fe20003f45270 */
[----:B------:R-:W-:Y:S01]  /*4fc0*/  IMAD.MOV.U32 R10, RZ, RZ, 0x1 ;  /* 0x00000001ff0a7424 */ /* 0x000fe200078e00ff */
[----:B------:R-:W-:Y:S01]  /*4fd0*/  ISETP.NE.OR P0, PT, R4, RZ, !P0 ;  /* 0x000000ff0400720c */ /* 0x000fe20004705670 */
[----:B------:R-:W-:Y:S01]  /*4fe0*/  IMAD.MOV.U32 R3, RZ, RZ, 0x1 ;  /* 0x00000001ff037424 */ /* 0x000fe200078e00ff */
[----:B------:R-:W-:Y:S01]  /*4ff0*/  LOP3.LUT R9, R23, 0x2, RZ, 0xfc, !PT ;  /* 0x0000000217097812 */ /* 0x000fe200078efcff */
[----:B------:R-:W-:Y:S01]  /*5000*/  IMAD.MOV.U32 R8, RZ, RZ, RZ ;  /* 0x000000ffff087224 */ /* 0x000fe200078e00ff */
[----:B------:R-:W-:Y:S01]  /*5010*/  ULDC UR4, c[0x0][0x600] ;  /* 0x0001800000047ab9 */ /* 0x000fe20000000800 */
[----:B------:R-:W-:Y:S01]  /*5020*/  UMOV UR7, 0x1 ;  /* 0x0000000100077882 */ /* 0x000fe20000000000 */
[----:B------:R-:W-:-:S02]  /*5030*/  UIADD3 UR19, UR40, 0x1, URZ ;  /* 0x0000000128137890 */ /* 0x000fc4000fffe03f */
[----:B------:R-:W-:Y:S02]  /*5040*/  UIADD3 UR15, UR4, -0x1, URZ ;  /* 0xffffffff040f7890 */ /* 0x000fe4000fffe03f */
[----:B------:R-:W-:Y:S02]  /*5050*/  USHF.L.U32 UR17, UR7, UR5, URZ ;  /* 0x0000000507117299 */ /* 0x000fe4000800063f */
[----:B------:R-:W-:Y:S01]  /*5060*/  ULOP3.LUT UR16, URZ, UR6, URZ, 0x33, !UPT ;  /* 0x000000063f107292 */ /* 0x000fe2000f8e333f */
[----:B------:R-:W-:-:S11]  /*5070*/  ULDC.64 UR20, c[0x0][0x198] ;  /* 0x0000660000147ab9 */ /* 0x000fd60000000a00 */
.L_x_148:
[----:B------:R-:W-:-:S03]  /*5080*/  UMOV UR4, 0xffffffff ;  /* 0xffffffff00047882 */ /* 0x000fc60000000000 */
[----:B------:R-:W-:Y:S05]  /*5090*/  BRA.DIV UR4, `(.L_x_137) ;  /* 0x0000001204d47947 */ /* 0x000fea000b800000 */
[----:B------:R-:W-:-:S13]  /*50a0*/  ELECT P6, URZ, PT ;  /* 0x00000000003f782f */ /* 0x000fda00038c0000 */
.L_x_168:
[----:B------:R-:W0:Y:S01]  /*50b0*/  LDC R4, c[0x0][0x28c] ;  /* 0x0000a300ff047b82 */ /* 0x000e220000000800 */
[----:B------:R-:W-:Y:S01]  /*50c0*/  BSSY B1, `(.L_x_138) ;  /* 0x0000037000017945 */ /* 0x000fe20003800000 */
[----:B0-----:R-:W-:-:S13]  /*50d0*/  ISETP.LT.OR P6, PT, R4, 0x1, !P6 ;  /* 0x000000010400780c */ /* 0x001fda00077c1670 */
[----:B------:R-:W-:Y:S05]  /*50e0*/  @P6 BRA `(.L_x_139) ;  /* 0x0000000000d06947 */ /* 0x000fea0003800000 */
[----:B------:R-:W-:Y:S02]  /*50f0*/  IMAD R19, R19, 0x60, RZ ;  /* 0x0000006013137824 */ /* 0x000fe400078e02ff */
[----:B------:R-:W-:Y:S02]  /*5100*/  IMAD.SHL.U32 R22, R22, 0x40, RZ ;  /* 0x0000004016167824 */ /* 0x000fe400078e00ff */
[----:B------:R-:W-:Y:S02]  /*5110*/  IMAD.MOV.U32 R13, RZ, RZ, RZ ;  /* 0x000000ffff0d7224 */ /* 0x000fe400078e00ff */
[----:B------:R-:W-:Y:S02]  /*5120*/  IMAD.U32 R14, RZ, RZ, UR19 ;  /* 0x00000013ff0e7e24 */ /* 0x000fe4000f8e00ff */
[----:B------:R-:W-:Y:S02]  /*5130*/  IMAD.MOV.U32 R4, RZ, RZ, R3 ;  /* 0x000000ffff047224 */ /* 0x000fe400078e0003 */
[----:B------:R-:W-:-:S07]  /*5140*/  IMAD.MOV.U32 R5, RZ, RZ, R8 ;  /* 0x000000ffff057224 */ /* 0x000fce00078e0008 */
.L_x_143:
[----:B------:R-:W0:Y:S01]  /*5150*/  S2R R7, SR_CgaCtaId ;  /* 0x0000000000077919 */ /* 0x000e220000008800 */
[----:B------:R-:W-:-:S04]  /*5160*/  MOV R6, 0x400 ;  /* 0x0000040000067802 */ /* 0x000fc80000000f00 */
[----:B0-----:R-:W-:Y:S02]  /*5170*/  LEA R12, R7, R6, 0x18 ;  /* 0x00000006070c7211 */ /* 0x001fe400078ec0ff */
[----:B------:R-:W-:Y:S01]  /*5180*/  SHF.L.U32 R6, R4, 0x1f, RZ ;  /* 0x0000001f04067819 */ /* 0x000fe200000006ff */
[----:B------:R-:W0:Y:S02]  /*5190*/  @!P2 LDC R7, c[0x0][0x500] ;  /* 0x00014000ff07ab82 */ /* 0x000e240000000800 */
[----:B------:R-:W-:-:S04]  /*51a0*/  IMAD R11, R5, 0x8, R12 ;  /* 0x00000008050b7824 */ /* 0x000fc800078e020c */
[----:B------:R-:W1:Y:S02]  /*51b0*/  SYNCS.PHASECHK.TRANS64.TRYWAIT P1, [R11+URZ+0x58], R6 ;  /* 0x000058060b0075a7 */ /* 0x000e64000802017f */
[----:B-1----:R-:W-:Y:S05]  /*51c0*/  @!P1 BRA `(.L_x_140) ;  /* 0x0000001000a89947 */ /* 0x002fea0003800000 */
.L_x_169:
[----:B-1----:R-:W-:Y:S01]  /*51d0*/  PRMT R6, R9, 0x9910, RZ ;  /* 0x0000991009067816 */ /* 0x002fe200000000ff */
[----:B0-----:R0:W-:Y:S03]  /*51e0*/  @!P2 SYNCS.ARRIVE.TRANS64 RZ, [R11+URZ], R7 ;  /* 0x000000070bffa9a7 */ /* 0x0011e6000800003f */
[----:B------:R-:W-:-:S13]  /*51f0*/  ISETP.NE.AND P1, PT, R6, 0x2, PT ;  /* 0x000000020600780c */ /* 0x000fda0003f25270 */
[----:B0-----:R-:W-:Y:S05]  /*5200*/  @P1 BRA `(.L_x_141) ;  /* 0x0000000000041947 */ /* 0x001fea0003800000 */
[----:B------:R-:W-:Y:S01]  /*5210*/  BPT.TRAP 0x1 ;  /* 0x000000040000795c */ /* 0x000fe20000300000 */
.L_x_141:
[----:B------:R-:W-:Y:S05]  /*5220*/  @P0 BRA `(.L_x_142) ;  /* 0x0000000000040947 */ /* 0x000fea0003800000 */
[----:B------:R-:W-:Y:S01]  /*5230*/  BPT.TRAP 0x1 ;  /* 0x000000040000795c */ /* 0x000fe20000300000 */
.L_x_142:
[--C-:B------:R-:W-:Y:S01]  /*5240*/  IMAD R6, R5, 0x2000, R12.reuse ;  /* 0x0000200005067824 */ /* 0x100fe200078e020c */
[----:B------:R-:W-:Y:S01]  /*5250*/  R2UR UR9, R11 ;  /* 0x000000000b0972ca */ /* 0x000fe200000e0000 */
[C---:B------:R-:W-:Y:S01]  /*5260*/  IMAD R12, R5.reuse, 0x3000, R12 ;  /* 0x00003000050c7824 */ /* 0x040fe200078e020c */
[----:B------:R-:W-:Y:S01]  /*5270*/  UIADD3 UR4, UP0, UR20, 0xf0, URZ ;  /* 0x000000f014047890 */ /* 0x000fe2000ff1e03f */
[----:B------:R-:W-:Y:S01]  /*5280*/  VIADD R14, R14, 0xffffffff ;  /* 0xffffffff0e0e7836 */ /* 0x000fe20000000000 */
[----:B------:R-:W-:Y:S01]  /*5290*/  R2UR UR5, R6 ;  /* 0x00000000060572ca */ /* 0x000fe200000e0000 */
[----:B------:R-:W-:Y:S01]  /*52a0*/  UIADD3 UR22, UP1, UR20, 0x1f0, URZ ;  /* 0x000001f014167890 */ /* 0x000fe2000ff3e03f */
[----:B------:R-:W-:Y:S01]  /*52b0*/  R2UR UR8, R12 ;  /* 0x000000000c0872ca */ /* 0x000fe200000e0000 */
[----:B------:R-:W-:Y:S01]  /*52c0*/  VIADD R5, R5, 0x1 ;  /* 0x0000000105057836 */ /* 0x000fe20000000000 */
[----:B------:R-:W-:Y:S01]  /*52d0*/  R2UR UR11, R22 ;  /* 0x00000000160b72ca */ /* 0x000fe200000e0000 */
[----:B------:R-:W-:Y:S01]  /*52e0*/  UIADD3.X UR23, URZ, UR21, URZ, UP1, !UPT ;  /* 0x000000153f177290 */ /* 0x000fe20008ffe43f */
[----:B------:R-:W-:Y:S01]  /*52f0*/  R2UR UR10, R13 ;  /* 0x000000000d0a72ca */ /* 0x000fe200000e0000 */
[----:B------:R-:W-:Y:S01]  /*5300*/  UMOV UR6, 0x0 ;  /* 0x0000000000067882 */ /* 0x000fe20000000000 */
[----:B------:R-:W-:Y:S01]  /*5310*/  R2UR UR12, R18 ;  /* 0x00000000120c72ca */ /* 0x000fe200000e0000 */
[----:B------:R-:W-:Y:S01]  /*5320*/  UMOV UR7, 0x10000000 ;  /* 0x1000000000077882 */ /* 0x000fe20000000000 */
[----:B------:R-:W-:Y:S01]  /*5330*/  R2UR UR18, R19 ;  /* 0x00000000131272ca */ /* 0x000fe200000e0000 */
[----:B------:R-:W-:Y:S01]  /*5340*/  VIADD R13, R13, 0x80 ;  /* 0x000000800d0d7836 */ /* 0x000fe20000000000 */
[----:B------:R-:W-:Y:S01]  /*5350*/  ISETP.GT.AND P3, PT, R14, 0x1, PT ;  /* 0x000000010e00780c */ /* 0x000fe20003f64270 */
[----:B------:R-:W-:Y:S01]  /*5360*/  UIADD3 UR13, UR5, 0x180, URZ ;  /* 0x00000180050d7890 */ /* 0x000fe2000fffe03f */
[----:B------:R-:W-:Y:S01]  /*5370*/  ISETP.NE.AND P1, PT, R5, 0xb, PT ;  /* 0x0000000b0500780c */ /* 0x000fe20003f25270 */
[----:B------:R-:W-:-:S02]  /*5380*/  UIADD3.X UR5, URZ, UR21, URZ, UP0, !UPT ;  /* 0x000000153f057290 */ /* 0x000fc400087fe43f */
[----:B------:R-:W-:Y:S01]  /*5390*/  UIADD3 UR14, UR8, 0x16180, URZ ;  /* 0x00016180080e7890 */ /* 0x000fe2000fffe03f */
[----:B------:R-:W-:Y:S02]  /*53a0*/  SEL R7, RZ, 0x1, P1 ;  /* 0x00000001ff077807 */ /* 0x000fe40000800000 */
[----:B------:R-:W-:Y:S01]  /*53b0*/  UMOV UR8, UR13 ;  /* 0x0000000d00087c82 */ /* 0x000fe20008000000 */
[----:B------:R-:W-:Y:S02]  /*53c0*/  SEL R5, R5, RZ, P1 ;  /* 0x000000ff05057207 */ /* 0x000fe40000800000 */
[----:B------:R-:W-:Y:S01]  /*53d0*/  LOP3.LUT R4, R4, R7, RZ, 0x3c, !PT ;  /* 0x0000000704047212 */ /* 0x000fe200078e3cff */
[----:B------:R0:W-:Y:S02]  /*53e0*/  UTMALDG.3D [UR8], [UR4], desc[UR6] ;  /* 0x00000608040075b4 */ /* 0x0001e40008011000 */
[----:B0-----:R-:W-:Y:S01]  /*53f0*/  UMOV UR8, UR14 ;  /* 0x0000000e00087c82 */ /* 0x001fe20008000000 */
[----:B------:R-:W-:-:S02]  /*5400*/  UMOV UR11, UR18 ;  /* 0x00000012000b7c82 */ /* 0x000fc40008000000 */
[----:B------:R0:W-:Y:S02]  /*5410*/  UTMALDG.3D [UR8], [UR22], desc[UR6] ;  /* 0x00000608160075b4 */ /* 0x0001e40008011000 */
[----:B0-----:R-:W-:Y:S05]  /*5420*/  @P3 BRA `(.L_x_143) ;  /* 0xfffffffc00483947 */ /* 0x001fea000383ffff */
.L_x_139:
[----:B------:R-:W-:Y:S05]  /*5430*/  BSYNC B1 ;  /* 0x0000000000017941 */ /* 0x000fea0003800000 */
.L_x_138:
[----:B------:R-:W2:Y:S01]  /*5440*/  LDL.64 R20, [R1] ;  /* 0x0000000001147983 */ /* 0x000ea20000100a00 */
[----:B------:R-:W-:Y:S01]  /*5450*/  LOP3.LUT P4, RZ, R10, 0xff, RZ, 0xc0, !PT ;  /* 0x000000ff0aff7812 */ /* 0x000fe2000788c0ff */
[----:B------:R-:W-:Y:S01]  /*5460*/  VIADD R7, R8, UR40 ;  /* 0x0000002808077c36 */ /* 0x000fe20008000000 */
[----:B------:R-:W-:Y:S01]  /*5470*/  ULDC.64 UR4, c[0x0][0x650] ;  /* 0x0001940000047ab9 */ /* 0x000fe20000000a00 */
[----:B------:R-:W-:Y:S01]  /*5480*/  IMAD.U32 R8, RZ, RZ, UR40 ;  /* 0x00000028ff087e24 */ /* 0x000fe2000f8e00ff */
[----:B------:R-:W-:Y:S01]  /*5490*/  UISETP.GE.U32.AND UP0, UPT, UR40, 0xb, UPT ;  /* 0x0000000b2800788c */ /* 0x000fe2000bf06070 */
[----:B------:R-:W-:Y:S01]  /*54a0*/  BSSY B1, `(.L_x_144) ;  /* 0x000006b000017945 */ /* 0x000fe20003800000 */
[----:B------:R-:W-:Y:S01]  /*54b0*/  ISETP.GT.U32.AND P1, PT, R7, 0xa, PT ;  /* 0x0000000a0700780c */ /* 0x000fe20003f24070 */
[----:B------:R-:W-:Y:S01]  /*54c0*/  IMAD.MOV.U32 R22, RZ, RZ, -0x1 ;  /* 0xffffffffff167424 */ /* 0x000fe200078e00ff */
[----:B------:R-:W-:Y:S01]  /*54d0*/  PRMT R10, RZ, 0x7610, R10 ;  /* 0x00007610ff0a7816 */ /* 0x000fe2000000000a */
[----:B------:R-:W-:Y:S01]  /*54e0*/  IMAD.MOV.U32 R19, RZ, RZ, -0x1 ;  /* 0xffffffffff137424 */ /* 0x000fe200078e00ff */
[----:B------:R-:W-:Y:S01]  /*54f0*/  ISETP.LT.U32.AND P1, PT, R8, 0xb, P1 ;  /* 0x0000000b0800780c */ /* 0x000fe20000f21070 */
[----:B------:R-:W-:Y:S01]  /*5500*/  IMAD.MOV.U32 R18, RZ, RZ, -0x1 ;  /* 0xffffffffff127424 */ /* 0x000fe200078e00ff */
[----:B------:R-:W-:Y:S01]  /*5510*/  PLOP3.LUT P3, PT, PT, PT, UP0, 0x80, 0x0 ;  /* 0x000000000000781c */ /* 0x000fe20003f6f008 */
[----:B------:R-:W0:Y:S01]  /*5520*/  @P4 S2R R5, SR_CgaCtaId ;  /* 0x0000000000054919 */ /* 0x000e220000008800 */
[----:B------:R-:W-:-:S04]  /*5530*/  @P4 MOV R4, 0x400 ;  /* 0x0000040000044802 */ /* 0x000fc80000000f00 */
[----:B0-----:R-:W-:Y:S01]  /*5540*/  @P4 LEA R6, R5, R4, 0x18 ;  /* 0x0000000405064211 */ /* 0x001fe200078ec0ff */
[----:B------:R-:W-:Y:S01]  /*5550*/  IMAD.WIDE.U32 R4, R7, -0x45d1745d, RZ ;  /* 0xba2e8ba307047825 */ /* 0x000fe200078e00ff */
[----:B------:R-:W-:Y:S02]  /*5560*/  SEL R4, RZ, 0x1, !P1 ;  /* 0x00000001ff047807 */ /* 0x000fe40004800000 */
[----:B------:R0:W-:Y:S02]  /*5570*/  @P4 SYNCS.ARRIVE.TRANS64.A1T0 RZ, [R6+URZ+0xe8], RZ ;  /* 0x0000e8ff06ff49a7 */ /* 0x0001e4000810003f */
[----:B------:R-:W-:Y:S02]  /*5580*/  LOP3.LUT R3, R3, R4, RZ, 0x3c, !PT ;  /* 0x0000000403037212 */ /* 0x000fe400078e3cff */
[----:B------:R-:W-:Y:S02]  /*5590*/  PRMT R4, RZ, 0x7610, R4 ;  /* 0x00007610ff047816 */ /* 0x000fe40000000004 */
[----:B0-----:R-:W-:-:S04]  /*55a0*/  SHF.R.U32.HI R6, RZ, 0x3, R5 ;  /* 0x00000003ff067819 */ /* 0x001fc80000011605 */
[----:B------:R-:W-:Y:S01]  /*55b0*/  @P3 LOP3.LUT R3, R3, 0x1, R6, 0x78, !PT ;  /* 0x0000000103033812 */ /* 0x000fe200078e7806 */
[----:B------:R-:W-:Y:S01]  /*55c0*/  IMAD R8, R6, -0xb, R7 ;  /* 0xfffffff506087824 */ /* 0x000fe200078e0207 */
[----:B--2---:R-:W-:-:S04]  /*55d0*/  IADD3 R16, P4, R16, R20, RZ ;  /* 0x0000001410107210 */ /* 0x004fc80007f9e0ff */
[----:B------:R-:W-:Y:S01]  /*55e0*/  ISETP.GE.U32.AND P1, PT, R16, UR4, PT ;  /* 0x0000000410007c0c */ /* 0x000fe2000bf26070 */
[----:B------:R-:W-:-:S05]  /*55f0*/  IMAD.X R17, R17, 0x1, R0, P4 ;  /* 0x0000000111117824 */ /* 0x000fca00020e0600 */
[----:B------:R-:W-:-:S13]  /*5600*/  ISETP.GE.U32.AND.EX P1, PT, R17, UR5, PT, P1 ;  /* 0x0000000511007c0c */ /* 0x000fda000bf26110 */
[----:B------:R-:W-:Y:S05]  /*5610*/  @P1 BRA `(.L_x_145) ;  /* 0x00000004004c1947 */ /* 0x000fea0003800000 */
[----:B------:R-:W0:Y:S01]  /*5620*/  S2R R12, SR_CTAID.X ;  /* 0x00000000000c7919 */ /* 0x000e220000002500 */
[----:B------:R-:W-:Y:S01]  /*5630*/  ULDC.64 UR4, c[0x0][0x628] ;  /* 0x00018a0000047ab9 */ /* 0x000fe20000000a00 */
[----:B------:R-:W1:Y:S01]  /*5640*/  LDC R13, c[0x0][0x144] ;  /* 0x00005100ff0d7b82 */ /* 0x000e620000000800 */
[----:B------:R-:W-:Y:S01]  /*5650*/  ISETP.NE.U32.AND P1, PT, RZ, UR4, PT ;  /* 0x00000004ff007c0c */ /* 0x000fe2000bf25070 */
[----:B------:R-:W2:Y:S01]  /*5660*/  S2R R11, SR_CTAID.Y ;  /* 0x00000000000b7919 */ /* 0x000ea20000002600 */
[----:B------:R-:W-:Y:S01]  /*5670*/  ULDC UR6, c[0x0][0x150] ;  /* 0x0000540000067ab9 */ /* 0x000fe20000000800 */
[----:B------:R-:W-:Y:S01]  /*5680*/  ULDC UR7, c[0x0][0x630] ;  /* 0x00018c0000077ab9 */ /* 0x000fe20000000800 */
[----:B------:R-:W-:Y:S01]  /*5690*/  ISETP.NE.AND.EX P1, PT, RZ, UR5, PT, P1 ;  /* 0x00000005ff007c0c */ /* 0x000fe2000bf25310 */
[----:B------:R-:W-:Y:S01]  /*56a0*/  IMAD.MOV.U32 R4, RZ, RZ, R16 ;  /* 0x000000ffff047224 */ /* 0x000fe200078e0010 */
[----:B0-----:R-:W-:-:S05]  /*56b0*/  I2FP.F32.U32 R5, R12 ;  /* 0x0000000c00057245 */ /* 0x001fca0000201000 */
[----:B------:R-:W-:Y:S01]  /*56c0*/  FMUL R14, R5, UR6 ;  /* 0x00000006050e7c20 */ /* 0x000fe20008400000 */
[----:B------:R-:W-:-:S05]  /*56d0*/  IMAD.MOV.U32 R5, RZ, RZ, R17 ;  /* 0x000000ffff057224 */ /* 0x000fca00078e0011 */
[----:B--2---:R-:W-:Y:S05]  /*56e0*/  @!P1 BRA `(.L_x_146) ;  /* 0x0000000000289947 */ /* 0x004fea0003800000 */
[----:B------:R-:W-:Y:S02]  /*56f0*/  ULDC UR6, c[0x0][0x634] ;  /* 0x00018d0000067ab9 */ /* 0x000fe40000000800 */
[----:B------:R-:W-:-:S05]  /*5700*/  IADD3 R5, P1, R16, UR6, RZ ;  /* 0x0000000610057c10 */ /* 0x000fca000ff3e0ff */
[----:B------:R-:W-:-:S04]  /*5710*/  IMAD.X R15, RZ, RZ, R17, P1 ;  /* 0x000000ffff0f7224 */ /* 0x000fc800008e0611 */
[----:B------:R-:W-:-:S04]  /*5720*/  IMAD.WIDE.U32 R6, R15, UR4, RZ ;  /* 0x000000040f067c25 */ /* 0x000fc8000f8e00ff */
[----:B------:R-:W-:-:S04]  /*5730*/  IMAD.WIDE.U32 R6, P1, R5, UR5, R6 ;  /* 0x0000000505067c25 */ /* 0x000fc8000f820006 */
[----:B------:R-:W-:-:S04]  /*5740*/  IMAD.WIDE.U32 R4, R5, UR4, RZ ;  /* 0x0000000405047c25 */ /* 0x000fc8000f8e00ff */
[----:B------:R-:W-:Y:S01]  /*5750*/  IMAD.MOV.U32 R4, RZ, RZ, R7 ;  /* 0x000000ffff047224 */ /* 0x000fe200078e0007 */
[----:B------:R-:W-:Y:S01]  /*5760*/  IADD3 RZ, P3, R5, R6, RZ ;  /* 0x0000000605ff7210 */ /* 0x000fe20007f7e0ff */
[----:B------:R-:W-:-:S04]  /*5770*/  IMAD.X R5, RZ, RZ, RZ, P1 ;  /* 0x000000ffff057224 */ /* 0x000fc800008e06ff */
[----:B------:R-:W-:-:S08]  /*5780*/  IMAD.WIDE.U32.X R4, R15, UR5, R4, P3 ;  /* 0x000000050f047c25 */ /* 0x000fd000098e0404 */
.L_x_146:
[--C-:B------:R-:W-:Y:S01]  /*5790*/  SHF.R.U64 R18, R4, UR7, R5.reuse ;  /* 0x0000000704127c19 */ /* 0x100fe20008001205 */
[----:B------:R-:W0:Y:S01]  /*57a0*/  F2I.U32.TRUNC.NTZ R14, R14 ;  /* 0x0000000e000e7305 */ /* 0x000e22000020f000 */
[----:B------:R-:W-:Y:S01]  /*57b0*/  SHF.R.U32.HI R4, RZ, UR7, R5 ;  /* 0x00000007ff047c19 */ /* 0x000fe20008011605 */
[----:B------:R-:W-:Y:S01]  /*57c0*/  ULDC.64 UR4, c[0x0][0x620] ;  /* 0x0001880000047ab9 */ /* 0x000fe20000000a00 */
[----:B------:R-:W-:Y:S01]  /*57d0*/  IADD3 R7, P1, RZ, -R18, RZ ;  /* 0x80000012ff077210 */ /* 0x000fe20007f3e0ff */
[----:B------:R-:W-:Y:S01]  /*57e0*/  ULDC.64 UR6, c[0x0][0x640] ;  /* 0x0001900000067ab9 */ /* 0x000fe20000000a00 */
[----:B------:R-:W2:Y:S03]  /*57f0*/  LDC R20, c[0x0][0x148] ;  /* 0x00005200ff147b82 */ /* 0x000ea60000000800 */
[----:B------:R-:W-:Y:S01]  /*5800*/  IMAD.X R4, RZ, RZ, ~R4, P1 ;  /* 0x000000ffff047224 */ /* 0x000fe200008e0e04 */
[----:B------:R-:W-:-:S03]  /*5810*/  ISETP.NE.U32.AND P1, PT, RZ, UR6, PT ;  /* 0x00000006ff007c0c */ /* 0x000fc6000bf25070 */
[----:B------:R-:W-:Y:S01]  /*5820*/  IMAD R6, R4, UR4, RZ ;  /* 0x0000000404067c24 */ /* 0x000fe2000f8e02ff */
[----:B------:R-:W-:Y:S01]  /*5830*/  ISETP.NE.AND.EX P1, PT, RZ, UR7, PT, P1 ;  /* 0x00000007ff007c0c */ /* 0x000fe2000bf25310 */
[----:B------:R-:W-:Y:S01]  /*5840*/  IMAD.WIDE.U32 R4, R7, UR4, R16 ;  /* 0x0000000407047c25 */ /* 0x000fe2000f8e0010 */
[----:B------:R-:W-:-:S03]  /*5850*/  ULDC UR4, c[0x0][0x618] ;  /* 0x0001860000047ab9 */ /* 0x000fc60000000800 */
[----:B------:R-:W-:Y:S01]  /*5860*/  IMAD R7, R7, UR5, R6 ;  /* 0x0000000507077c24 */ /* 0x000fe2000f8e0206 */
[----:B------:R-:W-:Y:S01]  /*5870*/  ULDC UR5, c[0x0][0x154] ;  /* 0x0000550000057ab9 */ /* 0x000fe20000000800 */
[----:B0-----:R-:W-:Y:S02]  /*5880*/  IMAD.MOV R6, RZ, RZ, -R14 ;  /* 0x000000ffff067224 */ /* 0x001fe400078e0a0e */
[----:B------:R-:W-:Y:S02]  /*5890*/  IMAD.IADD R5, R5, 0x1, R7 ;  /* 0x0000000105057824 */ /* 0x000fe400078e0207 */
[----:B-1----:R-:W-:Y:S01]  /*58a0*/  IMAD R12, R13, R6, R12 ;  /* 0x000000060d0c7224 */ /* 0x002fe200078e020c */
[----:B------:R-:W-:Y:S02]  /*58b0*/  I2FP.F32.U32 R6, R11 ;  /* 0x0000000b00067245 */ /* 0x000fe40000201000 */
[--C-:B------:R-:W-:Y:S02]  /*58c0*/  SHF.R.U64 R13, R4, UR4, R5.reuse ;  /* 0x00000004040d7c19 */ /* 0x100fe40008001205 */
[----:B------:R-:W-:Y:S01]  /*58d0*/  SHF.R.U32.HI R4, RZ, UR4, R5 ;  /* 0x00000004ff047c19 */ /* 0x000fe20008011605 */
[----:B------:R-:W-:Y:S01]  /*58e0*/  FMUL R6, R6, UR5 ;  /* 0x0000000506067c20 */ /* 0x000fe20008400000 */
[----:B------:R-:W-:-:S02]  /*58f0*/  ULDC UR4, c[0x0][0x608] ;  /* 0x0001820000047ab9 */ /* 0x000fc40000000800 */
[--C-:B------:R-:W-:Y:S01]  /*5900*/  SHF.R.U64 R15, R13, UR4, R4.reuse ;  /* 0x000000040d0f7c19 */ /* 0x100fe20008001204 */
[----:B------:R0:W1:Y:S01]  /*5910*/  F2I.U32.TRUNC.NTZ R21, R6 ;  /* 0x0000000600157305 */ /* 0x000062000020f000 */
[----:B------:R-:W-:Y:S01]  /*5920*/  SHF.R.U32.HI R4, RZ, UR4, R4 ;  /* 0x00000004ff047c19 */ /* 0x000fe20008011604 */
[----:B------:R-:W-:-:S03]  /*5930*/  ULDC UR4, c[0x0][0x658] ;  /* 0x0001960000047ab9 */ /* 0x000fc60000000800 */
[--C-:B------:R-:W-:Y:S02]  /*5940*/  SHF.R.U64 R14, R15, UR4, R4.reuse ;  /* 0x000000040f0e7c19 */ /* 0x100fe40008001204 */
[----:B------:R-:W-:-:S03]  /*5950*/  SHF.R.U32.HI R19, RZ, UR4, R4 ;  /* 0x00000004ff137c19 */ /* 0x000fc60008011604 */
[----:B------:R-:W-:Y:S02]  /*5960*/  IMAD.MOV.U32 R4, RZ, RZ, R14 ;  /* 0x000000ffff047224 */ /* 0x000fe400078e000e */
[----:B------:R-:W-:Y:S01]  /*5970*/  IMAD.MOV.U32 R5, RZ, RZ, R19 ;  /* 0x000000ffff057224 */ /* 0x000fe200078e0013 */
[----:B0-----:R-:W-:Y:S06]  /*5980*/  @!P1 BRA `(.L_x_147) ;  /* 0x0000000000289947 */ /* 0x001fec0003800000 */
        /* <DEDUP_REMOVED lines=10> */
.L_x_147:
[----:B------:R-:W-:Y:S01]  /*5a30*/  ISETP.NE.AND P1, PT, R2, 0x1, PT ;  /* 0x000000010200780c */ /* 0x000fe20003f25270 */
[----:B------:R-:W-:Y:S01]  /*5a40*/  ULDC UR4, c[0x0][0x648] ;  /* 0x0001920000047ab9 */ /* 0x000fe20000000800 */
[----:B------:R-:W-:Y:S01]  /*5a50*/  LOP3.LUT R15, R15, UR16, RZ, 0xc0, !PT ;  /* 0x000000100f0f7c12 */ /* 0x000fe2000f8ec0ff */
[----:B-1----:R-:W-:Y:S01]  /*5a60*/  IMAD.MOV R21, RZ, RZ, -R21 ;  /* 0x000000ffff157224 */ /* 0x002fe200078e0a15 */
[----:B------:R-:W-:Y:S01]  /*5a70*/  SHF.R.U64 R4, R4, UR4, R5 ;  /* 0x0000000404047c19 */ /* 0x000fe20008001205 */
[----:B------:R-:W-:Y:S01]  /*5a80*/  ULDC UR4, c[0x0][0x638] ;  /* 0x00018e0000047ab9 */ /* 0x000fe20000000800 */
[----:B------:R-:W-:Y:S01]  /*5a90*/  LOP3.LUT R13, R13, UR15, RZ, 0xc0, !PT ;  /* 0x0000000f0d0d7c12 */ /* 0x000fe2000f8ec0ff */
[----:B------:R-:W-:Y:S02]  /*5aa0*/  ULDC UR5, c[0x0][0x610] ;  /* 0x0001840000057ab9 */ /* 0x000fe40000000800 */
[----:B------:R-:W-:Y:S02]  /*5ab0*/  IMAD.MOV R5, RZ, RZ, -R4 ;  /* 0x000000ffff057224 */ /* 0x000fe400078e0a04 */
[----:B------:R-:W-:-:S02]  /*5ac0*/  IMAD R15, R4, UR17, R15 ;  /* 0x00000011040f7c24 */ /* 0x000fc4000f8e020f */
[----:B--2---:R-:W-:Y:S02]  /*5ad0*/  @P1 IMAD R12, R20, R21, R11 ;  /* 0x00000015140c1224 */ /* 0x004fe400078e020b */
[----:B------:R-:W-:Y:S01]  /*5ae0*/  IMAD R14, R5, UR4, R14 ;  /* 0x00000004050e7c24 */ /* 0x000fe2000f8e020e */
[----:B------:R-:W-:Y:S01]  /*5af0*/  ULDC UR4, c[0x0][0x600] ;  /* 0x0001800000047ab9 */ /* 0x000fe20000000800 */
[----:B------:R-:W-:Y:S02]  /*5b00*/  IMAD R12, R15, UR5, R12 ;  /* 0x000000050f0c7c24 */ /* 0x000fe4000f8e020c */
[----:B------:R-:W-:Y:S02]  /*5b10*/  IMAD R5, R14, UR4, R13 ;  /* 0x000000040e057c24 */ /* 0x000fe4000f8e020d */
[----:B------:R-:W-:-:S03]  /*5b20*/  IMAD.MOV.U32 R4, RZ, RZ, 0x1 ;  /* 0x00000001ff047424 */ /* 0x000fc600078e00ff */
[----:B------:R-:W-:Y:S02]  /*5b30*/  SEL R19, R5, R12, !P1 ;  /* 0x0000000c05137207 */ /* 0x000fe40004800000 */
[----:B------:R-:W-:-:S07]  /*5b40*/  SEL R22, R12, R5, !P1 ;  /* 0x000000050c167207 */ /* 0x000fce0004800000 */
.L_x_145:
[----:B------:R-:W-:Y:S05]  /*5b50*/  BSYNC B1 ;  /* 0x0000000000017941 */ /* 0x000fea0003800000 */
.L_x_144:
[----:B------:R-:W-:-:S13]  /*5b60*/  LOP3.LUT P1, RZ, R4, 0xff, RZ, 0xc0, !PT ;  /* 0x000000ff04ff7812 */ /* 0x000fda000782c0ff */
[----:B------:R-:W-:Y:S05]  /*5b70*/  @P1 BRA `(.L_x_148) ;  /* 0xfffffff400401947 */ /* 0x000fea000383ffff */
[----:B------:R-:W-:Y:S05]  /*5b80*/  BSYNC B0 ;  /* 0x0000000000007941 */ /* 0x000fea0003800000 */
.L_x_136:
[----:B------:R-:W-:-:S03]  /*5b90*/  UMOV UR4, 0xffffffff ;  /* 0xffffffff00047882 */ /* 0x000fc60000000000 */
[----:B------:R-:W-:Y:S05]  /*5ba0*/  BRA.DIV UR4, `(.L_x_149) ;  /* 0x0000000a04447947 */ /* 0x000fea000b800000 */
[----:B------:R-:W-:-:S13]  /*5bb0*/  ELECT P6, URZ, PT ;  /* 0x00000000003f782f */ /* 0x000fda00038c0000 */
.L_x_172:
[----:B------:R-:W-:Y:S04]  /*5bc0*/  BSSY B0, `(.L_x_150) ;  /* 0x000006a000007945 */ /* 0x000fe80003800000 */
[----:B------:R-:W-:Y:S05]  /*5bd0*/  @!P6 BRA `(.L_x_151) ;  /* 0x0000000400a0e947 */ /* 0x000fea0003800000 */
[----:B------:R-:W-:-:S04]  /*5be0*/  LOP3.LUT R23, R23, 0x2, RZ, 0xfc, !PT ;  /* 0x0000000217177812 */ /* 0x000fc800078efcff */
[----:B------:R-:W-:-:S13]  /*5bf0*/  ISETP.NE.AND P0, PT, R23, 0x3, PT ;  /* 0x000000031700780c */ /* 0x000fda0003f05270 */
[----:B------:R-:W-:Y:S05]  /*5c00*/  @!P0 BRA `(.L_x_152) ;  /* 0x0000000000048947 */ /* 0x000fea0003800000 */
[----:B------:R-:W-:Y:S01]  /*5c10*/  BPT.TRAP 0x1 ;  /* 0x000000040000795c */ /* 0x000fe20000300000 */
.L_x_152:
[----:B------:R-:W0:Y:S01]  /*5c20*/  S2R R5, SR_CgaCtaId ;  /* 0x0000000000057919 */ /* 0x000e220000008800 */
[----:B------:R-:W-:Y:S02]  /*5c30*/  MOV R0, 0x400 ;  /* 0x0000040000007802 */ /* 0x000fe40000000f00 */
[----:B------:R-:W-:Y:S02]  /*5c40*/  SHF.L.U32 R2, R3, 0x1f, RZ ;  /* 0x0000001f03027819 */ /* 0x000fe400000006ff */
[----:B0-----:R-:W-:-:S05]  /*5c50*/  LEA R5, R5, R0, 0x18 ;  /* 0x0000000005057211 */ /* 0x001fca00078ec0ff */
[----:B------:R-:W-:-:S04]  /*5c60*/  VIADD R5, R5, 0x58 ;  /* 0x0000005805057836 */ /* 0x000fc80000000000 */
[C---:B------:R-:W-:Y:S02]  /*5c70*/  IMAD R7, R8.reuse, 0x8, R5 ;  /* 0x0000000808077824 */ /* 0x040fe400078e0205 */
[----:B------:R-:W-:Y:S02]  /*5c80*/  VIADD R8, R8, 0x1 ;  /* 0x0000000108087836 */ /* 0x000fe40000000000 */
[----:B------:R-:W0:Y:S03]  /*5c90*/  SYNCS.PHASECHK.TRANS64.TRYWAIT P0, [R7+URZ], R2 ;  /* 0x00000002070075a7 */ /* 0x000e26000800017f */
[----:B------:R-:W-:-:S04]  /*5ca0*/  ISETP.NE.AND P1, PT, R8, 0xb, PT ;  /* 0x0000000b0800780c */ /* 0x000fc80003f25270 */
[----:B------:R-:W-:Y:S02]  /*5cb0*/  SEL R0, RZ, 0x1, P1 ;  /* 0x00000001ff007807 */ /* 0x000fe40000800000 */
[----:B------:R-:W-:Y:S02]  /*5cc0*/  SEL R8, R8, RZ, P1 ;  /* 0x000000ff08087207 */ /* 0x000fe40000800000 */
[----:B------:R-:W-:-:S03]  /*5cd0*/  LOP3.LUT R9, R3, R0, RZ, 0x3c, !PT ;  /* 0x0000000003097212 */ /* 0x000fc600078e3cff */
[----:B------:R-:W-:Y:S01]  /*5ce0*/  IMAD R6, R8, 0x8, R5 ;  /* 0x0000000808067824 */ /* 0x000fe200078e0205 */
[----:B------:R-:W-:Y:S01]  /*5cf0*/  SHF.L.U32 R3, R9, 0x1f, RZ ;  /* 0x0000001f09037819 */ /* 0x000fe200000006ff */
[----:B0-----:R-:W-:Y:S06]  /*5d00*/  @!P0 BRA `(.L_x_153) ;  /* 0x00000008000c8947 */ /* 0x001fec0003800000 */
.L_x_173:
[----:B------:R-:W1:Y:S01]  /*5d10*/  SYNCS.PHASECHK.TRANS64.TRYWAIT P0, [R6+URZ], R3 ;  /* 0x00000003060075a7 */ /* 0x000e62000800017f */
[----:B------:R-:W-:-:S05]  /*5d20*/  VIADD R0, R8, 0x1 ;  /* 0x0000000108007836 */ /* 0x000fca0000000000 */
[----:B------:R-:W-:-:S04]  /*5d30*/  ISETP.NE.AND P1, PT, R0, 0xb, PT ;  /* 0x0000000b0000780c */ /* 0x000fc80003f25270 */
[----:B0-----:R-:W-:Y:S02]  /*5d40*/  SEL R2, RZ, 0x1, P1 ;  /* 0x00000001ff027807 */ /* 0x001fe40000800000 */
[----:B------:R-:W-:Y:S02]  /*5d50*/  SEL R0, R0, RZ, P1 ;  /* 0x000000ff00007207 */ /* 0x000fe40000800000 */
[----:B------:R-:W-:-:S03]  /*5d60*/  LOP3.LUT R9, R9, R2, RZ, 0x3c, !PT ;  /* 0x0000000209097212 */ /* 0x000fc600078e3cff */
[----:B------:R-:W-:Y:S01]  /*5d70*/  IMAD R7, R0, 0x8, R5 ;  /* 0x0000000800077824 */ /* 0x000fe200078e0205 */
[----:B------:R-:W-:Y:S01]  /*5d80*/  SHF.L.U32 R4, R9, 0x1f, RZ ;  /* 0x0000001f09047819 */ /* 0x000fe200000006ff */
[----:B-1----:R-:W-:Y:S06]  /*5d90*/  @!P0 BRA `(.L_x_154) ;  /* 0x0000000400fc8947 */ /* 0x002fec0003800000 */
.L_x_174:
[----:B------:R-:W1:Y:S01]  /*5da0*/  SYNCS.PHASECHK.TRANS64.TRYWAIT P0, [R7+URZ], R4 ;  /* 0x00000004070075a7 */ /* 0x000e62000800017f */
[----:B------:R-:W-:-:S05]  /*5db0*/  VIADD R0, R0, 0x1 ;  /* 0x0000000100007836 */ /* 0x000fca0000000000 */
[----:B------:R-:W-:-:S04]  /*5dc0*/  ISETP.NE.AND P1, PT, R0, 0xb, PT ;  /* 0x0000000b0000780c */ /* 0x000fc80003f25270 */
[----:B------:R-:W-:Y:S02]  /*5dd0*/  SEL R2, RZ, 0x1, P1 ;  /* 0x00000001ff027807 */ /* 0x000fe40000800000 */
[----:B------:R-:W-:Y:S02]  /*5de0*/  SEL R0, R0, RZ, P1 ;  /* 0x000000ff00007207 */ /* 0x000fe40000800000 */
[----:B------:R-:W-:-:S03]  /*5df0*/  LOP3.LUT R9, R9, R2, RZ, 0x3c, !PT ;  /* 0x0000000209097212 */ /* 0x000fc600078e3cff */
[----:B0-----:R-:W-:Y:S01]  /*5e00*/  IMAD R6, R0, 0x8, R5 ;  /* 0x0000000800067824 */ /* 0x001fe200078e0205 */
[----:B------:R-:W-:Y:S01]  /*5e10*/  SHF.L.U32 R3, R9, 0x1f, RZ ;  /* 0x0000001f09037819 */ /* 0x000fe200000006ff */
[----:B-1----:R-:W-:Y:S06]  /*5e20*/  @!P0 BRA `(.L_x_155) ;  /* 0x0000000400ec8947 */ /* 0x002fec0003800000 */
.L_x_175:
        /* <DEDUP_REMOVED lines=9> */
.L_x_176:
        /* <DEDUP_REMOVED lines=9> */
.L_x_177:
        /* <DEDUP_REMOVED lines=9> */
.L_x_178:
        /* <DEDUP_REMOVED lines=9> */
.L_x_179:
        /* <DEDUP_REMOVED lines=9> */
.L_x_180:
        /* <DEDUP_REMOVED lines=9> */
.L_x_181:
[----:B------:R-:W1:Y:S01]  /*6190*/  SYNCS.PHASECHK.TRANS64.TRYWAIT P0, [R6+URZ], R3 ;  /* 0x00000003060075a7 */ /* 0x000e62000800017f */
[----:B------:R-:W-:-:S05]  /*61a0*/  VIADD R0, R0, 0x1 ;  /* 0x0000000100007836 */ /* 0x000fca0000000000 */
[----:B------:R-:W-:-:S04]  /*61b0*/  ISETP.NE.AND P1, PT, R0, 0xb, PT ;  /* 0x0000000b0000780c */ /* 0x000fc80003f25270 */
[----:B------:R-:W-:Y:S02]  /*61c0*/  SEL R2, RZ, 0x1, P1 ;  /* 0x00000001ff027807 */ /* 0x000fe40000800000 */
[----:B------:R-:W-:Y:S02]  /*61d0*/  SEL R0, R0, RZ, P1 ;  /* 0x000000ff00007207 */ /* 0x000fe40000800000 */
[----:B------:R-:W-:Y:S01]  /*61e0*/  LOP3.LUT R2, R9, R2, RZ, 0x3c, !PT ;  /* 0x0000000209027212 */ /* 0x000fe200078e3cff */
[----:B-1----:R-:W-:Y:S06]  /*61f0*/  @!P0 BRA `(.L_x_162) ;  /* 0x0000000400848947 */ /* 0x002fec0003800000 */
.L_x_182:
[----:B------:R-:W-:Y:S01]  /*6200*/  IMAD R5, R0, 0x8, R5 ;  /* 0x0000000800057824 */ /* 0x000fe200078e0205 */
[----:B------:R-:W-:-:S07]  /*6210*/  SHF.L.U32 R0, R2, 0x1f, RZ ;  /* 0x0000001f02007819 */ /* 0x000fce00000006ff */
.L_x_163:
[----:B--2---:R2:W3:Y:S02]  /*6220*/  SYNCS.PHASECHK.TRANS64.TRYWAIT P0, [R5+URZ], R0 ;  /* 0x00000000050075a7 */ /* 0x0044e4000800017f */
[----:B---3--:R-:W-:Y:S05]  /*6230*/  @!P0 NANOSLEEP.SYNCS 0x989680 ;  /* 0x009896800000895d */ /* 0x008fea0003900000 */
[----:B------:R-:W3:Y:S02]  /*6240*/  @!P0 SYNCS.PHASECHK.TRANS64 P0, [R5+URZ], R0 ;  /* 0x00000000050085a7 */ /* 0x000ee4000800007f */
[----:B---3--:R-:W-:Y:S05]  /*6250*/  @!P0 BRA `(.L_x_163) ;  /* 0xfffffffc00f08947 */ /* 0x008fea000383ffff */
.L_x_151:
[----:B------:R-:W-:Y:S05]  /*6260*/  BSYNC B0 ;  /* 0x0000000000007941 */ /* 0x000fea0003800000 */
.L_x_150:
[----:B------:R-:W-:Y:S05]  /*6270*/  EXIT ;  /* 0x000000000000794d */ /* 0x000fea0003800000 */
.L_x_16:
[----:B0-----:R-:W-:-:S04]  /*6280*/  IMAD.U32 R3, RZ, RZ, UR43 ;  /* 0x0000002bff037e24 */ /* 0x001fc8000f8e00ff */
[----:B------:R0:W1:Y:S03]  /*6290*/  SYNCS.PHASECHK.TRANS64.TRYWAIT P0, [R3+URZ+-0x8], R0 ;  /* 0xfffff800030075a7 */ /* 0x000066000800017f */
[----:B-1----:R-:W-:Y:S05]  /*62a0*/  @!P0 NANOSLEEP.SYNCS 0x989680 ;  /* 0x009896800000895d */ /* 0x002fea0003900000 */
[----:B------:R-:W1:Y:S02]  /*62b0*/  @!P0 SYNCS.PHASECHK.TRANS64 P0, [R3+URZ+-0x8], R0 ;  /* 0xfffff800030085a7 */ /* 0x000e64000800007f */
[----:B-1----:R-:W-:Y:S05]  /*62c0*/  @!P0 BRA `(.L_x_16) ;  /* 0xfffffffc00ec8947 */ /* 0x002fea000383ffff */
[----:B------:R-:W-:Y:S05]  /*62d0*/  BRA `(.L_x_164) ;  /* 0xffffffb000f07947 */ /* 0x000fea000383ffff */
.L_x_21:
[----:B-1----:R1:W2:Y:S02]  /*62e0*/  SYNCS.PHASECHK.TRANS64.TRYWAIT P1, [R3+URZ], R0 ;  /* 0x00000000030075a7 */ /* 0x0022a4000802017f */
[----:B--2---:R-:W-:Y:S05]  /*62f0*/  @!P1 NANOSLEEP.SYNCS 0x989680 ;  /* 0x009896800000995d */ /* 0x004fea0003900000 */
[----:B------:R-:W2:Y:S02]  /*6300*/  @!P1 SYNCS.PHASECHK.TRANS64 P1, [R3+URZ], R0 ;  /* 0x00000000030095a7 */ /* 0x000ea4000802007f */
[----:B--2---:R-:W-:Y:S05]  /*6310*/  @!P1 BRA `(.L_x_21) ;  /* 0xfffffffc00f09947 */ /* 0x004fea000383ffff */
[----:B------:R-:W-:Y:S05]  /*6320*/  BRA `(.L_x_20) ;  /* 0xffffffb400607947 */ /* 0x000fea000383ffff */
.L_x_26:
[----:B-1----:R-:W-:-:S04]  /*6330*/  IMAD.U32 R4, RZ, RZ, UR4 ;  /* 0x00000004ff047e24 */ /* 0x002fc8000f8e00ff */
[----:B------:R1:W2:Y:S03]  /*6340*/  SYNCS.PHASECHK.TRANS64.TRYWAIT P1, [R4+URZ], R3 ;  /* 0x00000003040075a7 */ /* 0x0002a6000802017f */
[----:B--2---:R-:W-:Y:S05]  /*6350*/  @!P1 NANOSLEEP.SYNCS 0x989680 ;  /* 0x009896800000995d */ /* 0x004fea0003900000 */
[----:B------:R-:W2:Y:S02]  /*6360*/  @!P1 SYNCS.PHASECHK.TRANS64 P1, [R4+URZ], R3 ;  /* 0x00000003040095a7 */ /* 0x000ea4000802007f */
[----:B--2---:R-:W-:Y:S05]  /*6370*/  @!P1 BRA `(.L_x_26) ;  /* 0xfffffffc00ec9947 */ /* 0x004fea000383ffff */
[----:B------:R-:W-:Y:S05]  /*6380*/  BRA `(.L_x_25) ;  /* 0xffffffb800187947 */ /* 0x000fea000383ffff */
.L_x_32:
[----:B0-----:R-:W-:-:S04]  /*6390*/  IMAD.U32 R4, RZ, RZ, UR43 ;  /* 0x0000002bff047e24 */ /* 0x001fc8000f8e00ff */
[----:B------:R0:W1:Y:S03]  /*63a0*/  SYNCS.PHASECHK.TRANS64.TRYWAIT P0, [R4+URZ+0x8], R3 ;  /* 0x00000803040075a7 */ /* 0x000066000800017f */
[----:B-1----:R-:W-:Y:S05]  /*63b0*/  @!P0 NANOSLEEP.SYNCS 0x989680 ;  /* 0x009896800000895d */ /* 0x002fea0003900000 */
[----:B------:R-:W1:Y:S02]  /*63c0*/  @!P0 SYNCS.PHASECHK.TRANS64 P0, [R4+URZ+0x8], R3 ;  /* 0x00000803040085a7 */ /* 0x000e64000800007f */
[----:B-1----:R-:W-:Y:S05]  /*63d0*/  @!P0 BRA `(.L_x_32) ;  /* 0xfffffffc00ec8947 */ /* 0x002fea000383ffff */
[----:B------:R-:W-:Y:S05]  /*63e0*/  BRA `(.L_x_165) ;  /* 0xffffffbc00447947 */ /* 0x000fea000383ffff */
.L_x_137:
[----:B------:R-:W-:Y:S01]  /*63f0*/  BSSY B1, `(.L_x_166) ;  /* 0x0000006000017945 */ /* 0x000fe20003800000 */
[----:B------:R-:W-:-:S07]  /*6400*/  IMAD.MOV.U32 R15, RZ, RZ, -0x1 ;  /* 0xffffffffff0f7424 */ /* 0x000fce00078e00ff */
[----:B-----5:R-:W-:Y:S05]  /*6410*/  WARPSYNC.COLLECTIVE R15, `(.L_x_167) ;  /* 0x000000000f0c7348 */ /* 0x020fea0003c00000 */
[----:B------:R-:W-:Y:S02]  /*6420*/  ELECT P6, UR62, PT ;  /* 0x00000000003e782f */ /* 0x000fe400038c0000 */
[----:B------:R-:W-:Y:S01]  /*6430*/  MOV R14, UR62 ;  /* 0x0000003e000e7c02 */ /* 0x000fe20008000f00 */
[----:B-----5:R-:W-:Y:S10]  /*6440*/  ENDCOLLECTIVE ;  /* 0x000000000000791b */ /* 0x020ff40003800000 */
.L_x_167:
[----:B------:R-:W-:Y:S05]  /*6450*/  BSYNC B1 ;  /* 0x0000000000017941 */ /* 0x000fea0003800000 */
.L_x_166:
[----:B------:R-:W-:Y:S05]  /*6460*/  BRA `(.L_x_168) ;  /* 0xffffffec00107947 */ /* 0x000fea000383ffff */
.L_x_140:
[----:B-1----:R1:W2:Y:S02]  /*6470*/  SYNCS.PHASECHK.TRANS64.TRYWAIT P1, [R11+URZ+0x58], R6 ;  /* 0x000058060b0075a7 */ /* 0x0022a4000802017f */
[----:B--2---:R-:W-:Y:S05]  /*6480*/  @!P1 NANOSLEEP.SYNCS 0x989680 ;  /* 0x009896800000995d */ /* 0x004fea0003900000 */
[----:B------:R-:W2:Y:S02]  /*6490*/  @!P1 SYNCS.PHASECHK.TRANS64 P1, [R11+URZ+0x58], R6 ;  /* 0x000058060b0095a7 */ /* 0x000ea4000802007f */
[----:B--2---:R-:W-:Y:S05]  /*64a0*/  @!P1 BRA `(.L_x_140) ;  /* 0xfffffffc00f09947 */ /* 0x004fea000383ffff */
[----:B------:R-:W-:Y:S05]  /*64b0*/  BRA `(.L_x_169) ;  /* 0xffffffec00447947 */ /* 0x000fea000383ffff */
.L_x_149:
[----:B------:R-:W-:Y:S01]  /*64c0*/  BSSY B0, `(.L_x_170) ;  /* 0x0000006000007945 */ /* 0x000fe20003800000 */
[----:B------:R-:W-:-:S07]  /*64d0*/  IMAD.MOV.U32 R15, RZ, RZ, -0x1 ;  /* 0xffffffffff0f7424 */ /* 0x000fce00078e00ff */
[----:B-----5:R-:W-:Y:S05]  /*64e0*/  WARPSYNC.COLLECTIVE R15, `(.L_x_171) ;  /* 0x000000000f0c7348 */ /* 0x020fea0003c00000 */
[----:B------:R-:W-:Y:S02]  /*64f0*/  ELECT P6, UR62, PT ;  /* 0x00000000003e782f */ /* 0x000fe400038c0000 */
[----:B------:R-:W-:Y:S01]  /*6500*/  MOV R14, UR62 ;  /* 0x0000003e000e7c02 */ /* 0x000fe20008000f00 */
[----:B-----5:R-:W-:Y:S10]  /*6510*/  ENDCOLLECTIVE ;  /* 0x000000000000791b */ /* 0x020ff40003800000 */
.L_x_171:
[----:B------:R-:W-:Y:S05]  /*6520*/  BSYNC B0 ;  /* 0x0000000000007941 */ /* 0x000fea0003800000 */
.L_x_170:
[----:B------:R-:W-:Y:S05]  /*6530*/  BRA `(.L_x_172) ;  /* 0xfffffff400a07947 */ /* 0x000fea000383ffff */
.L_x_153:
[----:B0-----:R0:W1:Y:S02]  /*6540*/  SYNCS.PHASECHK.TRANS64.TRYWAIT P0, [R7+URZ], R2 ;  /* 0x00000002070075a7 */ /* 0x001064000800017f */
[----:B-1----:R-:W-:Y:S05]  /*6550*/  @!P0 NANOSLEEP.SYNCS 0x989680 ;  /* 0x009896800000895d */ /* 0x002fea0003900000 */
[----:B------:R-:W1:Y:S02]  /*6560*/  @!P0 SYNCS.PHASECHK.TRANS64 P0, [R7+URZ], R2 ;  /* 0x00000002070085a7 */ /* 0x000e64000800007f */
[----:B-1----:R-:W-:Y:S05]  /*6570*/  @!P0 BRA `(.L_x_153) ;  /* 0xfffffffc00f08947 */ /* 0x002fea000383ffff */
[----:B------:R-:W-:Y:S05]  /*6580*/  BRA `(.L_x_173) ;  /* 0xfffffff400e07947 */ /* 0x000fea000383ffff */
.L_x_154:
[----:B0-----:R0:W1:Y:S02]  /*6590*/  SYNCS.PHASECHK.TRANS64.TRYWAIT P0, [R6+URZ], R3 ;  /* 0x00000003060075a7 */ /* 0x001064000800017f */
[----:B-1----:R-:W-:Y:S05]  /*65a0*/  @!P0 NANOSLEEP.SYNCS 0x989680 ;  /* 0x009896800000895d */ /* 0x002fea0003900000 */
[----:B------:R-:W1:Y:S02]  /*65b0*/  @!P0 SYNCS.PHASECHK.TRANS64 P0, [R6+URZ], R3 ;  /* 0x00000003060085a7 */ /* 0x000e64000800007f */
[----:B-1----:R-:W-:Y:S05]  /*65c0*/  @!P0 BRA `(.L_x_154) ;  /* 0xfffffffc00f08947 */ /* 0x002fea000383ffff */
[----:B------:R-:W-:Y:S05]  /*65d0*/  BRA `(.L_x_174) ;  /* 0xfffffff400f07947 */ /* 0x000fea000383ffff */
.L_x_155:
[----:B0-----:R0:W1:Y:S02]  /*65e0*/  SYNCS.PHASECHK.TRANS64.TRYWAIT P0, [R7+URZ], R4 ;  /* 0x00000004070075a7 */ /* 0x001064000800017f */
[----:B-1----:R-:W-:Y:S05]  /*65f0*/  @!P0 NANOSLEEP.SYNCS 0x989680 ;  /* 0x009896800000895d */ /* 0x002fea0003900000 */
[----:B------:R-:W1:Y:S02]  /*6600*/  @!P0 SYNCS.PHASECHK.TRANS64 P0, [R7+URZ], R4 ;  /* 0x00000004070085a7 */ /* 0x000e64000800007f */
[----:B-1----:R-:W-:Y:S05]  /*6610*/  @!P0 BRA `(.L_x_155) ;  /* 0xfffffffc00f08947 */ /* 0x002fea000383ffff */
[----:B------:R-:W-:Y:S05]  /*6620*/  BRA `(.L_x_175) ;  /* 0xfffffff800007947 */ /* 0x000fea000383ffff */
.L_x_156:
[----:B0-----:R0:W1:Y:S02]  /*6630*/  SYNCS.PHASECHK.TRANS64.TRYWAIT P0, [R6+URZ], R3 ;  /* 0x00000003060075a7 */ /* 0x001064000800017f */
[----:B-1----:R-:W-:Y:S05]  /*6640*/  @!P0 NANOSLEEP.SYNCS 0x989680 ;  /* 0x009896800000895d */ /* 0x002fea0003900000 */
[----:B------:R-:W1:Y:S02]  /*6650*/  @!P0 SYNCS.PHASECHK.TRANS64 P0, [R6+URZ], R3 ;  /* 0x00000003060085a7 */ /* 0x000e64000800007f */
[----:B-1----:R-:W-:Y:S05]  /*6660*/  @!P0 BRA `(.L_x_156) ;  /* 0xfffffffc00f08947 */ /* 0x002fea000383ffff */
[----:B------:R-:W-:Y:S05]  /*6670*/  BRA `(.L_x_176) ;  /* 0xfffffff800107947 */ /* 0x000fea000383ffff */
.L_x_157:
[----:B0-----:R0:W1:Y:S02]  /*6680*/  SYNCS.PHASECHK.TRANS64.TRYWAIT P0, [R7+URZ], R4 ;  /* 0x00000004070075a7 */ /* 0x001064000800017f */
[----:B-1----:R-:W-:Y:S05]  /*6690*/  @!P0 NANOSLEEP.SYNCS 0x989680 ;  /* 0x009896800000895d */ /* 0x002fea0003900000 */
[----:B------:R-:W1:Y:S02]  /*66a0*/  @!P0 SYNCS.PHASECHK.TRANS64 P0, [R7+URZ], R4 ;  /* 0x00000004070085a7 */ /* 0x000e64000800007f */
[----:B-1----:R-:W-:Y:S05]  /*66b0*/  @!P0 BRA `(.L_x_157) ;  /* 0xfffffffc00f08947 */ /* 0x002fea000383ffff */
[----:B------:R-:W-:Y:S05]  /*66c0*/  BRA `(.L_x_177) ;  /* 0xfffffff800207947 */ /* 0x000fea000383ffff */
.L_x_158:
[----:B0-----:R0:W1:Y:S02]  /*66d0*/  SYNCS.PHASECHK.TRANS64.TRYWAIT P0, [R6+URZ], R3 ;  /* 0x00000003060075a7 */ /* 0x001064000800017f */
[----:B-1----:R-:W-:Y:S05]  /*66e0*/  @!P0 NANOSLEEP.SYNCS 0x989680 ;  /* 0x009896800000895d */ /* 0x002fea0003900000 */
[----:B------:R-:W1:Y:S02]  /*66f0*/  @!P0 SYNCS.PHASECHK.TRANS64 P0, [R6+URZ], R3 ;  /* 0x00000003060085a7 */ /* 0x000e64000800007f */
[----:B-1----:R-:W-:Y:S05]  /*6700*/  @!P0 BRA `(.L_x_158) ;  /* 0xfffffffc00f08947 */ /* 0x002fea000383ffff */
[----:B------:R-:W-:Y:S05]  /*6710*/  BRA `(.L_x_178) ;  /* 0xfffffff800307947 */ /* 0x000fea000383ffff */
.L_x_159:
[----:B0-----:R0:W1:Y:S02]  /*6720*/  SYNCS.PHASECHK.TRANS64.TRYWAIT P0, [R7+URZ], R4 ;  /* 0x00000004070075a7 */ /* 0x001064000800017f */
[----:B-1----:R-:W-:Y:S05]  /*6730*/  @!P0 NANOSLEEP.SYNCS 0x989680 ;  /* 0x009896800000895d */ /* 0x002fea0003900000 */
[----:B------:R-:W1:Y:S02]  /*6740*/  @!P0 SYNCS.PHASECHK.TRANS64 P0, [R7+URZ], R4 ;  /* 0x00000004070085a7 */ /* 0x000e64000800007f */
[----:B-1----:R-:W-:Y:S05]  /*6750*/  @!P0 BRA `(.L_x_159) ;  /* 0xfffffffc00f08947 */ /* 0x002fea000383ffff */
[----:B------:R-:W-:Y:S05]  /*6760*/  BRA `(.L_x_179) ;  /* 0xfffffff800407947 */ /* 0x000fea000383ffff */
.L_x_160:
[----:B0-----:R0:W1:Y:S02]  /*6770*/  SYNCS.PHASECHK.TRANS64.TRYWAIT P0, [R6+URZ], R3 ;  /* 0x00000003060075a7 */ /* 0x001064000800017f */
[----:B-1----:R-:W-:Y:S05]  /*6780*/  @!P0 NANOSLEEP.SYNCS 0x989680 ;  /* 0x009896800000895d */ /* 0x002fea0003900000 */
[----:B------:R-:W1:Y:S02]  /*6790*/  @!P0 SYNCS.PHASECHK.TRANS64 P0, [R6+URZ], R3 ;  /* 0x00000003060085a7 */ /* 0x000e64000800007f */
[----:B-1----:R-:W-:Y:S05]  /*67a0*/  @!P0 BRA `(.L_x_160) ;  /* 0xfffffffc00f08947 */ /* 0x002fea000383ffff */
[----:B------:R-:W-:Y:S05]  /*67b0*/  BRA `(.L_x_180) ;  /* 0xfffffff800507947 */ /* 0x000fea000383ffff */
.L_x_161:
[----:B0-----:R0:W1:Y:S02]  /*67c0*/  SYNCS.PHASECHK.TRANS64.TRYWAIT P0, [R7+URZ], R4 ;  /* 0x00000004070075a7 */ /* 0x001064000800017f */
[----:B-1----:R-:W-:Y:S05]  /*67d0*/  @!P0 NANOSLEEP.SYNCS 0x989680 ;  /* 0x009896800000895d */ /* 0x002fea0003900000 */
[----:B------:R-:W1:Y:S02]  /*67e0*/  @!P0 SYNCS.PHASECHK.TRANS64 P0, [R7+URZ], R4 ;  /* 0x00000004070085a7 */ /* 0x000e64000800007f */
[----:B-1----:R-:W-:Y:S05]  /*67f0*/  @!P0 BRA `(.L_x_161) ;  /* 0xfffffffc00f08947 */ /* 0x002fea000383ffff */
[----:B------:R-:W-:Y:S05]  /*6800*/  BRA `(.L_x_181) ;  /* 0xfffffff800607947 */ /* 0x000fea000383ffff */
.L_x_162:
[----:B-1----:R1:W2:Y:S02]  /*6810*/  SYNCS.PHASECHK.TRANS64.TRYWAIT P0, [R6+URZ], R3 ;  /* 0x00000003060075a7 */ /* 0x0022a4000800017f */
[----:B--2---:R-:W-:Y:S05]  /*6820*/  @!P0 NANOSLEEP.SYNCS 0x989680 ;  /* 0x009896800000895d */ /* 0x004fea0003900000 */
[----:B------:R-:W2:Y:S02]  /*6830*/  @!P0 SYNCS.PHASECHK.TRANS64 P0, [R6+URZ], R3 ;  /* 0x00000003060085a7 */ /* 0x000ea4000800007f */
[----:B--2---:R-:W-:Y:S05]  /*6840*/  @!P0 BRA `(.L_x_162) ;  /* 0xfffffffc00f08947 */ /* 0x004fea000383ffff */
[----:B------:R-:W-:Y:S05]  /*6850*/  BRA `(.L_x_182) ;  /* 0xfffffff800687947 */ /* 0x000fea000383ffff */
.L_x_183:
[----:B------:R-:W-:-:S00]  /*6860*/  BRA `(.L_x_183) ;  /* 0xfffffffc00fc7947 */ /* 0x000fc0000383ffff */
[----:B------:R-:W-:-:S00]  /*6870*/  NOP ;  /* 0x0000000000007918 */ /* 0x000fc00000000000 */
        /* <DEDUP_REMOVED lines=8> */
.L_x_184:


//--------------------- .nv.global.init           --------------------------
	.section	.nv.global.init,"aw",@progbits
.nv.global.init:
	.type		$str$22,@object
	.size		$str$22,($str$23 - $str$22)
$str$22:
        /*0000*/ 	.byte	0x6b, 0x5f, 0x74, 0x69, 0x6c, 0x65, 0x5f, 0x63, 0x6f, 0x75, 0x6e, 0x74, 0x20, 0x3e, 0x3d, 0x20
        /*0010*/ 	.byte	0x31, 0x00
	.type		$str$23,@object
	.size		$str$23,(__unnamed_1 - $str$23)
$str$23:
        /*0012*/ 	.byte	0x2f, 0x74, 0x6d, 0x70, 0x2f, 0x63, 0x75, 0x74, 0x6c, 0x61, 0x73, 0x73, 0x5f, 0x73, 0x77, 0x65
        /*0022*/ 	.byte	0x65, 0x70, 0x5f, 0x73, 0x72, 0x63, 0x2f, 0x69, 0x6e, 0x63, 0x6c, 0x75, 0x64, 0x65, 0x2f, 0x63
        /*0032*/ 	.byte	0x75, 0x74, 0x6c, 0x61, 0x73, 0x73, 0x2f, 0x67, 0x65, 0x6d, 0x6d, 0x2f, 0x63, 0x6f, 0x6c, 0x6c
        /*0042*/ 	.byte	0x65, 0x63, 0x74, 0x69, 0x76, 0x65, 0x2f, 0x73, 0x6d, 0x39, 0x30, 0x5f, 0x6d, 0x6d, 0x61, 0x5f
        /*0052*/ 	.byte	0x74, 0x6d, 0x61, 0x5f, 0x67, 0x6d, 0x6d, 0x61, 0x5f, 0x73, 0x73, 0x5f, 0x77, 0x61, 0x72, 0x70
        /*0062*/ 	.byte	0x73, 0x70, 0x65, 0x63, 0x69, 0x61, 0x6c, 0x69, 0x7a, 0x65, 0x64, 0x2e, 0x68, 0x70, 0x70, 0x00
	.type		__unnamed_1,@object
	.size		__unnamed_1,(.L_0 - __unnamed_1)
__unnamed_1:
        /*0072*/ 	.byte	0x76, 0x6f, 0x69, 0x64, 0x20, 0x63, 0x75, 0x74, 0x6c, 0x61, 0x73, 0x73, 0x3a, 0x3a, 0x67, 0x65
        /* <DEDUP_REMOVED lines=171> */
        /*0b32*/ 	.byte	0x75, 0x74, 0x65, 0x3a, 0x3a, 0x69, 0x64, 0x65, 0x6e, 0x74, 0x69, 0x74, 0x79, 0x5d, 0x00
.L_0:


//--------------------- .nv.shared._ZN7cutlass13device_kernelINS_4gemm6kernel13GemmUniversalIN4cute5tupleIJiiiiEEENS1_10collective13CollectiveMmaINS1_34MainloopSm90TmaGmmaWarpSpecializedILi11ENS5_IJNS4_1CILi1EEESB_SB_EEENS1_32KernelTmaWarpSpecializedPingpongEEENS5_IJNSA_ILi64EEENSA_ILi96EEENSA_ILi128EEEEEEaNS5_IJlSB_lEEEaSJ_NS4_8TiledMMAINS4_8MMA_AtomIJNS4_4SM904GMMA26MMA_64x96x32_S32S8S8_SS_TNEEEENS4_6LayoutISC_NS5_IJNSA_ILi0EEESR_SR_EEEEENS5_IJNS4_10UnderscoreESU_SU_EEEEENS4_13SM90_TMA_LOADENS4_14ComposedLayoutINS4_7SwizzleILi3ELi4ELi3EEENS4_18smem_ptr_flag_bitsILi8EEENSQ_INS5_IJNSA_ILi8EEESH_EEENS5_IJSH_SB_EEEEEEEvNS4_8identityESX_S17_vS18_EENS_8epilogue10collective6detail29Sm90TmaWarpSpecializedAdapterINS1B_15DefaultEpilogueIaSJ_SJ_NS1A_6thread17LinearCombinationIaLi1EiiLNS1F_9ScaleType4KindE0ELNS_15FloatRoundStyleE2EaEENS1_15EpilogueDefaultEEEEEvvEEEEvNT_6ParamsE --------------------------
	.section	.nv.shared._ZN7cutlass13device_kernelINS_4gemm6kernel13GemmUniversalIN4cute5tupleIJiiiiEEENS1_10collective13CollectiveMmaINS1_34MainloopSm90TmaGmmaWarpSpecializedILi11ENS5_IJNS4_1CILi1EEESB_SB_EEENS1_32KernelTmaWarpSpecializedPingpongEEENS5_IJNSA_ILi64EEENSA_ILi96EEENSA_ILi128EEEEEEaNS5_IJlSB_lEEEaSJ_NS4_8TiledMMAINS4_8MMA_AtomIJNS4_4SM904GMMA26MMA_64x96x32_S32S8S8_SS_TNEEEENS4_6LayoutISC_NS5_IJNSA_ILi0EEESR_SR_EEEEENS5_IJNS4_10UnderscoreESU_SU_EEEEENS4_13SM90_TMA_LOADENS4_14ComposedLayoutINS4_7SwizzleILi3ELi4ELi3EEENS4_18smem_ptr_flag_bitsILi8EEENSQ_INS5_IJNSA_ILi8EEESH_EEENS5_IJSH_SB_EEEEEEEvNS4_8identityESX_S17_vS18_EENS_8epilogue10collective6detail29Sm90TmaWarpSpecializedAdapterINS1B_15DefaultEpilogueIaSJ_SJ_NS1A_6thread17LinearCombinationIaLi1EiiLNS1F_9ScaleType4KindE0ELNS_15FloatRoundStyleE2EaEENS1_15EpilogueDefaultEEEEEvvEEEEvNT_6ParamsE,"aw",@nobits
	.sectionflags	@""
	.align	16
	.zero		1024


//--------------------- .nv.shared.reserved.0     --------------------------
	.section	.nv.shared.reserved.0,"aw",@nobits
	.weak		__nv_reservedSMEM_offset_0_alias
	.size		__nv_reservedSMEM_offset_0_alias, 0, 0
	.other		__nv_reservedSMEM_offset_0_alias,@"STO_CUDA_RESERVED_SHARED STV_DEFAULT"
__nv_reservedSMEM_offset_0_alias:
	.zero		0


//--------------------- .nv.global                --------------------------
	.section	.nv.global,"aw",@nobits
.nv.global:
	.type		_ZN39_INTERNAL_e92670d4_4_k_cu_2ca46171_72644cute1_E,@object
	.size		_ZN39_INTERNAL_e92670d4_4_k_cu_2ca46171_72644cute1_E,(_ZN39_INTERNAL_e92670d4_4_k_cu_2ca46171_72644cuda3std3__45__cpo6cbeginE - _ZN39_INTERNAL_e92670d4_4_k_cu_2ca46171_72644cute1_E)
_ZN39_INTERNAL_e92670d4_4_k_cu_2ca46171_72644cute1_E:
	.zero		1
	.type		_ZN39_INTERNAL_e92670d4_4_k_cu_2ca46171_72644cuda3std3__45__cpo6cbeginE,@object
	.size		_ZN39_INTERNAL_e92670d4_4_k_cu_2ca46171_72644cuda3std3__45__cpo6cbeginE,(_ZN39_INTERNAL_e92670d4_4_k_cu_2ca46171_72644cuda3std3__48in_placeE - _ZN39_INTERNAL_e92670d4_4_k_cu_2ca46171_72644cuda3std3__45__cpo6cbeginE)
_ZN39_INTERNAL_e92670d4_4_k_cu_2ca46171_72644cuda3std3__45__cpo6cbeginE:
	.zero		1
	.type		_ZN39_INTERNAL_e92670d4_4_k_cu_2ca46171_72644cuda3std3__48in_placeE,@object
	.size		_ZN39_INTERNAL_e92670d4_4_k_cu_2ca46171_72644cuda3std3__48in_placeE,(_ZN39_INTERNAL_e92670d4_4_k_cu_2ca46171_72644cuda3std6ranges3__45__cpo9iter_moveE - _ZN39_INTERNAL_e92670d4_4_k_cu_2ca46171_72644cuda3std3__48in_placeE)
_ZN39_INTERNAL_e92670d4_4_k_cu_2ca46171_72644cuda3std3__48in_placeE:
	.zero		1
	.type		_ZN39_INTERNAL_e92670d4_4_k_cu_2ca46171_72644cuda3std6ranges3__45__cpo9iter_moveE,@object
	.size		_ZN39_INTERNAL_e92670d4_4_k_cu_2ca46171_72644cuda3std6ranges3__45__cpo9iter_moveE,(_ZN39_INTERNAL_e92670d4_4_k_cu_2ca46171_72644cuda3std3__45__cpo5beginE - _ZN39_INTERNAL_e92670d4_4_k_cu_2ca46171_72644cuda3std6ranges3__45__cpo9iter_moveE)
_ZN39_INTERNAL_e92670d4_4_k_cu_2ca46171_72644cuda3std6ranges3__45__cpo9iter_moveE:
	.zero		1
	.type		_ZN39_INTERNAL_e92670d4_4_k_cu_2ca46171_72644cuda3std3__45__cpo5beginE,@object
	.size		_ZN39_INTERNAL_e92670d4_4_k_cu_2ca46171_72644cuda3std3__45__cpo5beginE,(_ZN39_INTERNAL_e92670d4_4_k_cu_2ca46171_72644cuda3std3__441_GLOBAL__N__e92670d4_4_k_cu_2ca46171_72646ignoreE - _ZN39_INTERNAL_e92670d4_4_k_cu_2ca46171_72644cuda3std3__45__cpo5beginE)
_ZN39_INTERNAL_e92670d4_4_k_cu_2ca46171_72644cuda3std3__45__cpo5beginE:
	.zero		1
	.type		_ZN39_INTERNAL_e92670d4_4_k_cu_2ca46171_72644cuda3std3__441_GLOBAL__N__e92670d4_4_k_cu_2ca46171_72646ignoreE,@object
	.size		_ZN39_INTERNAL_e92670d4_4_k_cu_2ca46171_72644cuda3std3__441_GLOBAL__N__e92670d4_4_k_cu_2ca46171_72646ignoreE,(_ZN39_INTERNAL_e92670d4_4_k_cu_2ca46171_72644cute7productE - _ZN39_INTERNAL_e92670d4_4_k_cu_2ca46171_72644cuda3std3__441_GLOBAL__N__e92670d4_4_k_cu_2ca46171_72646ignoreE)
_ZN39_INTERNAL_e92670d4_4_k_cu_2ca46171_72644cuda3std3__441_GLOBAL__N__e92670d4_4_k_cu_2ca46171_72646ignoreE:
	.zero		1
	.type		_ZN39_INTERNAL_e92670d4_4_k_cu_2ca46171_72644cute7productE,@object
	.size		_ZN39_INTERNAL_e92670d4_4_k_cu_2ca46171_72644cute7productE,(_ZN39_INTERNAL_e92670d4_4_k_cu_2ca46171_72644cuda3std3__45__cpo3endE - _ZN39_INTERNAL_e92670d4_4_k_cu_2ca46171_72644cute7productE)
_ZN39_INTERNAL_e92670d4_4_k_cu_2ca46171_72644cute7productE:
	.zero		1
	.type		_ZN39_INTERNAL_e92670d4_4_k_cu_2ca46171_72644cuda3std3__45__cpo3endE,@object
	.size		_ZN39_INTERNAL_e92670d4_4_k_cu_2ca46171_72644cuda3std3__45__cpo3endE,(_ZN39_INTERNAL_e92670d4_4_k_cu_2ca46171_72644cuda3std3__419piecewise_constructE - _ZN39_INTERNAL_e92670d4_4_k_cu_2ca46171_72644cuda3std3__45__cpo3endE)
_ZN39_INTERNAL_e92670d4_4_k_cu_2ca46171_72644cuda3std3__45__cpo3endE:
	.zero		1
	.type		_ZN39_INTERNAL_e92670d4_4_k_cu_2ca46171_72644cuda3std3__419piecewise_constructE,@object
	.size		_ZN39_INTERNAL_e92670d4_4_k_cu_2ca46171_72644cuda3std3__419piecewise_constructE,(_ZN39_INTERNAL_e92670d4_4_k_cu_2ca46171_72644cuda3std3__45__cpo4cendE - _ZN39_INTERNAL_e92670d4_4_k_cu_2ca46171_72644cuda3std3__419piecewise_constructE)
_ZN39_INTERNAL_e92670d4_4_k_cu_2ca46171_72644cuda3std3__419piecewise_constructE:
	.zero		1
	.type		_ZN39_INTERNAL_e92670d4_4_k_cu_2ca46171_72644cuda3std3__45__cpo4cendE,@object
	.size		_ZN39_INTERNAL_e92670d4_4_k_cu_2ca46171_72644cuda3std3__45__cpo4cendE,(_ZN39_INTERNAL_e92670d4_4_k_cu_2ca46171_72644cuda3std6ranges3__45__cpo4swapE - _ZN39_INTERNAL_e92670d4_4_k_cu_2ca46171_72644cuda3std3__45__cpo4cendE)
_ZN39_INTERNAL_e92670d4_4_k_cu_2ca46171_72644cuda3std3__45__cpo4cendE:
	.zero		1
	.type		_ZN39_INTERNAL_e92670d4_4_k_cu_2ca46171_72644cuda3std6ranges3__45__cpo4swapE,@object
	.size		_ZN39_INTERNAL_e92670d4_4_k_cu_2ca46171_72644cuda3std6ranges3__45__cpo4swapE,(.L_8 - _ZN39_INTERNAL_e92670d4_4_k_cu_2ca46171_72644cuda3std6ranges3__45__cpo4swapE)
_ZN39_INTERNAL_e92670d4_4_k_cu_2ca46171_72644cuda3std6ranges3__45__cpo4swapE:
	.zero		1
.L_8:


//--------------------- .nv.constant0._ZN7cutlass13device_kernelINS_4gemm6kernel13GemmUniversalIN4cute5tupleIJiiiiEEENS1_10collective13CollectiveMmaINS1_34MainloopSm90TmaGmmaWarpSpecializedILi11ENS5_IJNS4_1CILi1EEESB_SB_EEENS1_32KernelTmaWarpSpecializedPingpongEEENS5_IJNSA_ILi64EEENSA_ILi96EEENSA_ILi128EEEEEEaNS5_IJlSB_lEEEaSJ_NS4_8TiledMMAINS4_8MMA_AtomIJNS4_4SM904GMMA26MMA_64x96x32_S32S8S8_SS_TNEEEENS4_6LayoutISC_NS5_IJNSA_ILi0EEESR_SR_EEEEENS5_IJNS4_10UnderscoreESU_SU_EEEEENS4_13SM90_TMA_LOADENS4_14ComposedLayoutINS4_7SwizzleILi3ELi4ELi3EEENS4_18smem_ptr_flag_bitsILi8EEENSQ_INS5_IJNSA_ILi8EEESH_EEENS5_IJSH_SB_EEEEEEEvNS4_8identityESX_S17_vS18_EENS_8epilogue10collective6detail29Sm90TmaWarpSpecializedAdapterINS1B_15DefaultEpilogueIaSJ_SJ_NS1A_6thread17LinearCombinationIaLi1EiiLNS1F_9ScaleType4KindE0ELNS_15FloatRoundStyleE2EaEENS1_15EpilogueDefaultEEEEEvvEEEEvNT_6ParamsE --------------------------
	.section	.nv.constant0._ZN7cutlass13device_kernelINS_4gemm6kernel13GemmUniversalIN4cute5tupleIJiiiiEEENS1_10collective13CollectiveMmaINS1_34MainloopSm90TmaGmmaWarpSpecializedILi11ENS5_IJNS4_1CILi1EEESB_SB_EEENS1_32KernelTmaWarpSpecializedPingpongEEENS5_IJNSA_ILi64EEENSA_ILi96EEENSA_ILi128EEEEEEaNS5_IJlSB_lEEEaSJ_NS4_8TiledMMAINS4_8MMA_AtomIJNS4_4SM904GMMA26MMA_64x96x32_S32S8S8_SS_TNEEEENS4_6LayoutISC_NS5_IJNSA_ILi0EEESR_SR_EEEEENS5_IJNS4_10UnderscoreESU_SU_EEEEENS4_13SM90_TMA_LOADENS4_14ComposedLayoutINS4_7SwizzleILi3ELi4ELi3EEENS4_18smem_ptr_flag_bitsILi8EEENSQ_INS5_IJNSA_ILi8EEESH_EEENS5_IJSH_SB_EEEEEEEvNS4_8identityESX_S17_vS18_EENS_8epilogue10collective6detail29Sm90TmaWarpSpecializedAdapterINS1B_15DefaultEpilogueIaSJ_SJ_NS1A_6thread17LinearCombinationIaLi1EiiLNS1F_9ScaleType4KindE0ELNS_15FloatRoundStyleE2EaEENS1_15EpilogueDefaultEEEEEvvEEEEvNT_6ParamsE,"a",@progbits
	.sectionflags	@""
	.align	4
.nv.constant0._ZN7cutlass13device_kernelINS_4gemm6kernel13GemmUniversalIN4cute5tupleIJiiiiEEENS1_10collective13CollectiveMmaINS1_34MainloopSm90TmaGmmaWarpSpecializedILi11ENS5_IJNS4_1CILi1EEESB_SB_EEENS1_32KernelTmaWarpSpecializedPingpongEEENS5_IJNSA_ILi64EEENSA_ILi96EEENSA_ILi128EEEEEEaNS5_IJlSB_lEEEaSJ_NS4_8TiledMMAINS4_8MMA_AtomIJNS4_4SM904GMMA26MMA_64x96x32_S32S8S8_SS_TNEEEENS4_6LayoutISC_NS5_IJNSA_ILi0EEESR_SR_EEEEENS5_IJNS4_10UnderscoreESU_SU_EEEEENS4_13SM90_TMA_LOADENS4_14ComposedLayoutINS4_7SwizzleILi3ELi4ELi3EEENS4_18smem_ptr_flag_bitsILi8EEENSQ_INS5_IJNSA_ILi8EEESH_EEENS5_IJSH_SB_EEEEEEEvNS4_8identityESX_S17_vS18_EENS_8epilogue10collective6detail29Sm90TmaWarpSpecializedAdapterINS1B_15DefaultEpilogueIaSJ_SJ_NS1A_6thread17LinearCombinationIaLi1EiiLNS1F_9ScaleType4KindE0ELNS_15FloatRoundStyleE2EaEENS1_15EpilogueDefaultEEEEEvvEEEEvNT_6ParamsE:
	.zero		1664


//--------------------- SYMBOLS --------------------------

	.type		.nv.reservedSmem.offset0,@object
	.size		.nv.reservedSmem.offset0,0x4
	.type		__assertfail,@function
